	.target	sm_90a

	.elftype	@"ET_EXEC"


//--------------------- .note.nv.tkinfo           --------------------------
	.section	.note.nv.tkinfo,"",@"SHT_NOTE"
	.sectionflags	@"SHF_NOTE_NV_TKINFO"
	.tkinfo
        /*0018*/ 	.word	0x00000002
        /*0030*/ 	.string	""
        /*0030*/ 	.string	"ptxas"
        /*0030*/ 	.string	"Cuda compilation tools, release 13.0, V13.0.88"
        /*0030*/ 	.string	"Build cuda_13.0.r13.0/compiler.36424714_0"
        /*0030*/ 	.string	"-arch sm_90a -m 64 "



//--------------------- .note.nv.cuinfo           --------------------------
	.section	.note.nv.cuinfo,"",@"SHT_NOTE"
	.sectionflags	@"SHF_NOTE_NV_CUINFO"
        /*0018*/ 	.short	0x0002
        /*001a*/ 	.short	0x005a
        /*001c*/ 	.short	0x0082
	.zero		2


//--------------------- .nv.info                  --------------------------
	.section	.nv.info,"",@"SHT_CUDA_INFO"
	.align	4


	//----- nvinfo : EIATTR_REGCOUNT
	.align		4
        /*0000*/ 	.byte	0x04, 0x2f
        /*0002*/ 	.short	(.L_12 - .L_11)
	.align		4
.L_11:
        /*0004*/ 	.word	index@(_ZN7cutlass13device_kernelINS_4gemm6kernel13GemmUniversalIN4cute5tupleIJiiiiEEENS1_10collective13CollectiveMmaINS1_37MainloopSm90TmaGmmaWarpSpecializedFP8ILi7ENS5_IJNS4_1CILi2EEENSA_ILi1EEESC_EEENS1_35KernelTmaWarpSpecializedCooperativeEEENS5_IJNSA_ILi256EEESG_NSA_ILi64EEEEEENS_12float_e4m3_tENS5_IJlSC_lEEESJ_SK_NS4_8TiledMMAINS4_8MMA_AtomIJNS4_4SM904GMMA31MMA_64x256x32_F32E4M3E4M3_SS_TNILNSO_7ScaleInE1ELSQ_1EEEEEENS4_6LayoutISD_NS5_IJSC_NSA_ILi0EEESU_EEEEENS5_IJNS4_10UnderscoreESX_SX_EEEEENS4_13SM90_TMA_LOADENS4_14ComposedLayoutINS4_7SwizzleILi2ELi4ELi3EEENS4_18smem_ptr_flag_bitsILi8EEENST_INS5_IJNSA_ILi8EEESH_EEENS5_IJSH_SC_EEEEEEEvNS4_8identityENS4_23SM90_TMA_LOAD_MULTICASTES1A_vS1B_EENS_8epilogue10collective6detail29Sm90TmaWarpSpecializedAdapterINS1F_15DefaultEpilogueISJ_SK_SK_NS1E_6thread17LinearCombinationISJ_Li1EffLNS1J_9ScaleType4KindE0ELNS_15FloatRoundStyleE2ESJ_EENS1_15EpilogueDefaultEEEEEvvEEEEvNT_6ParamsE)
        /*0008*/ 	.word	0x000000a8


	//----- nvinfo : EIATTR_FRAME_SIZE
	.align		4
.L_12:
        /*000c*/ 	.byte	0x04, 0x11
        /*000e*/ 	.short	(.L_14 - .L_13)
	.align		4
.L_13:
        /*0010*/ 	.word	index@(_ZN7cutlass13device_kernelINS_4gemm6kernel13GemmUniversalIN4cute5tupleIJiiiiEEENS1_10collective13CollectiveMmaINS1_37MainloopSm90TmaGmmaWarpSpecializedFP8ILi7ENS5_IJNS4_1CILi2EEENSA_ILi1EEESC_EEENS1_35KernelTmaWarpSpecializedCooperativeEEENS5_IJNSA_ILi256EEESG_NSA_ILi64EEEEEENS_12float_e4m3_tENS5_IJlSC_lEEESJ_SK_NS4_8TiledMMAINS4_8MMA_AtomIJNS4_4SM904GMMA31MMA_64x256x32_F32E4M3E4M3_SS_TNILNSO_7ScaleInE1ELSQ_1EEEEEENS4_6LayoutISD_NS5_IJSC_NSA_ILi0EEESU_EEEEENS5_IJNS4_10UnderscoreESX_SX_EEEEENS4_13SM90_TMA_LOADENS4_14ComposedLayoutINS4_7SwizzleILi2ELi4ELi3EEENS4_18smem_ptr_flag_bitsILi8EEENST_INS5_IJNSA_ILi8EEESH_EEENS5_IJSH_SC_EEEEEEEvNS4_8identityENS4_23SM90_TMA_LOAD_MULTICASTES1A_vS1B_EENS_8epilogue10collective6detail29Sm90TmaWarpSpecializedAdapterINS1F_15DefaultEpilogueISJ_SK_SK_NS1E_6thread17LinearCombinationISJ_Li1EffLNS1J_9ScaleType4KindE0ELNS_15FloatRoundStyleE2ESJ_EENS1_15EpilogueDefaultEEEEEvvEEEEvNT_6ParamsE)
        /*0014*/ 	.word	0x00000878


	//----- nvinfo : EIATTR_MIN_STACK_SIZE
	.align		4
.L_14:
        /*0018*/ 	.byte	0x04, 0x12
        /*001a*/ 	.short	(.L_16 - .L_15)
	.align		4
.L_15:
        /*001c*/ 	.word	index@(_ZN7cutlass13device_kernelINS_4gemm6kernel13GemmUniversalIN4cute5tupleIJiiiiEEENS1_10collective13CollectiveMmaINS1_37MainloopSm90TmaGmmaWarpSpecializedFP8ILi7ENS5_IJNS4_1CILi2EEENSA_ILi1EEESC_EEENS1_35KernelTmaWarpSpecializedCooperativeEEENS5_IJNSA_ILi256EEESG_NSA_ILi64EEEEEENS_12float_e4m3_tENS5_IJlSC_lEEESJ_SK_NS4_8TiledMMAINS4_8MMA_AtomIJNS4_4SM904GMMA31MMA_64x256x32_F32E4M3E4M3_SS_TNILNSO_7ScaleInE1ELSQ_1EEEEEENS4_6LayoutISD_NS5_IJSC_NSA_ILi0EEESU_EEEEENS5_IJNS4_10UnderscoreESX_SX_EEEEENS4_13SM90_TMA_LOADENS4_14ComposedLayoutINS4_7SwizzleILi2ELi4ELi3EEENS4_18smem_ptr_flag_bitsILi8EEENST_INS5_IJNSA_ILi8EEESH_EEENS5_IJSH_SC_EEEEEEEvNS4_8identityENS4_23SM90_TMA_LOAD_MULTICASTES1A_vS1B_EENS_8epilogue10collective6detail29Sm90TmaWarpSpecializedAdapterINS1F_15DefaultEpilogueISJ_SK_SK_NS1E_6thread17LinearCombinationISJ_Li1EffLNS1J_9ScaleType4KindE0ELNS_15FloatRoundStyleE2ESJ_EENS1_15EpilogueDefaultEEEEEvvEEEEvNT_6ParamsE)
        /*0020*/ 	.word	0x00000878
.L_16:


//--------------------- .nv.compat                --------------------------
	.section	.nv.compat,"",@"SHT_CUDA_COMPAT_INFO"
	.align	4
        /*0000*/ 	.byte	0x02, 0x09, 0x01, 0x00, 0x02, 0x02, 0x04, 0x00, 0x02, 0x05, 0x05, 0x00, 0x03, 0x07, 0x01, 0x01
        /*0010*/ 	.byte	0x02, 0x03, 0x01, 0x00, 0x02, 0x06, 0x01, 0x00, 0x04, 0x0b, 0x08, 0x00, 0x00, 0x00, 0x00, 0x00
        /*0020*/ 	.byte	0x00, 0x00, 0x00, 0x00


//--------------------- .nv.info._ZN7cutlass13device_kernelINS_4gemm6kernel13GemmUniversalIN4cute5tupleIJiiiiEEENS1_10collective13CollectiveMmaINS1_37MainloopSm90TmaGmmaWarpSpecializedFP8ILi7ENS5_IJNS4_1CILi2EEENSA_ILi1EEESC_EEENS1_35KernelTmaWarpSpecializedCooperativeEEENS5_IJNSA_ILi256EEESG_NSA_ILi64EEEEEENS_12float_e4m3_tENS5_IJlSC_lEEESJ_SK_NS4_8TiledMMAINS4_8MMA_AtomIJNS4_4SM904GMMA31MMA_64x256x32_F32E4M3E4M3_SS_TNILNSO_7ScaleInE1ELSQ_1EEEEEENS4_6LayoutISD_NS5_IJSC_NSA_ILi0EEESU_EEEEENS5_IJNS4_10UnderscoreESX_SX_EEEEENS4_13SM90_TMA_LOADENS4_14ComposedLayoutINS4_7SwizzleILi2ELi4ELi3EEENS4_18smem_ptr_flag_bitsILi8EEENST_INS5_IJNSA_ILi8EEESH_EEENS5_IJSH_SC_EEEEEEEvNS4_8identityENS4_23SM90_TMA_LOAD_MULTICASTES1A_vS1B_EENS_8epilogue10collective6detail29Sm90TmaWarpSpecializedAdapterINS1F_15DefaultEpilogueISJ_SK_SK_NS1E_6thread17LinearCombinationISJ_Li1EffLNS1J_9ScaleType4KindE0ELNS_15FloatRoundStyleE2ESJ_EENS1_15EpilogueDefaultEEEEEvvEEEEvNT_6ParamsE --------------------------
	.section	.nv.info._ZN7cutlass13device_kernelINS_4gemm6kernel13GemmUniversalIN4cute5tupleIJiiiiEEENS1_10collective13CollectiveMmaINS1_37MainloopSm90TmaGmmaWarpSpecializedFP8ILi7ENS5_IJNS4_1CILi2EEENSA_ILi1EEESC_EEENS1_35KernelTmaWarpSpecializedCooperativeEEENS5_IJNSA_ILi256EEESG_NSA_ILi64EEEEEENS_12float_e4m3_tENS5_IJlSC_lEEESJ_SK_NS4_8TiledMMAINS4_8MMA_AtomIJNS4_4SM904GMMA31MMA_64x256x32_F32E4M3E4M3_SS_TNILNSO_7ScaleInE1ELSQ_1EEEEEENS4_6LayoutISD_NS5_IJSC_NSA_ILi0EEESU_EEEEENS5_IJNS4_10UnderscoreESX_SX_EEEEENS4_13SM90_TMA_LOADENS4_14ComposedLayoutINS4_7SwizzleILi2ELi4ELi3EEENS4_18smem_ptr_flag_bitsILi8EEENST_INS5_IJNSA_ILi8EEESH_EEENS5_IJSH_SC_EEEEEEEvNS4_8identityENS4_23SM90_TMA_LOAD_MULTICASTES1A_vS1B_EENS_8epilogue10collective6detail29Sm90TmaWarpSpecializedAdapterINS1F_15DefaultEpilogueISJ_SK_SK_NS1E_6thread17LinearCombinationISJ_Li1EffLNS1J_9ScaleType4KindE0ELNS_15FloatRoundStyleE2ESJ_EENS1_15EpilogueDefaultEEEEEvvEEEEvNT_6ParamsE,"",@"SHT_CUDA_INFO"
	.sectionflags	@""
	.align	4


	//----- nvinfo : EIATTR_CUDA_API_VERSION
	.align		4
        /*0000*/ 	.byte	0x04, 0x37
        /*0002*/ 	.short	(.L_18 - .L_17)
.L_17:
        /*0004*/ 	.word	0x00000082


	//----- nvinfo : EIATTR_KPARAM_INFO
	.align		4
.L_18:
        /*0008*/ 	.byte	0x04, 0x17
        /*000a*/ 	.short	(.L_20 - .L_19)
.L_19:
        /*000c*/ 	.word	0x00000000
        /*0010*/ 	.short	0x0000
        /*0012*/ 	.short	0x0070
        /*0014*/ 	.byte	0x00, 0xf0, 0x01, 0x10


	//----- nvinfo : EIATTR_SPARSE_MMA_MASK
	.align		4
.L_20:
        /*0018*/ 	.byte	0x03, 0x50
        /*001a*/ 	.short	0x0000


	//----- nvinfo : EIATTR_MAXREG_COUNT
	.align		4
        /*001c*/ 	.byte	0x03, 0x1b
        /*001e*/ 	.short	0x00a8


	//----- nvinfo : EIATTR_NUM_BARRIERS
	.align		4
        /*0020*/ 	.byte	0x02, 0x4c
        /*0022*/ 	.byte	0x01
	.zero		1


	//----- nvinfo : EIATTR_ANNOTATIONS
	.align		4
        /*0024*/ 	.byte	0x04, 0x55
        /*0026*/ 	.short	(.L_22 - .L_21)


	//   ....[0]....
.L_21:
        /*0028*/ 	.word	0x00000001
        /*002c*/ 	.byte	0x90, 0x07, 0x00, 0x00, 0x01, 0x00, 0x00, 0x00, 0x60, 0x08, 0x00, 0x00, 0x01, 0x00, 0x00, 0x00
        /* <DEDUP_REMOVED lines=1583> */
        /*632c*/ 	.byte	0xd0, 0x56, 0x02, 0x00


	//----- nvinfo : EIATTR_MERCURY_ISA_VERSION
	.align		4
.L_22:
        /*6330*/ 	.byte	0x03, 0x5f
        /*6332*/ 	.short	0x0101


	//----- nvinfo : EIATTR_INT_WARP_WIDE_INSTR_OFFSETS
	.align		4
        /*6334*/ 	.byte	0x04, 0x31
        /*6336*/ 	.short	(.L_24 - .L_23)


	//   ....[0]....
.L_23:
        /*6338*/ 	.word	0x000005b0


	//   ....[1]....
        /*633c*/ 	.word	0x000005d0


	//   ....[2]....
        /*6340*/ 	.word	0x00000730


	//----- nvinfo : EIATTR_COOP_GROUP_MASK_REGIDS
	.align		4
.L_24:
        /*6344*/ 	.byte	0x04, 0x29
        /*6346*/ 	.short	(.L_26 - .L_25)


	//   ....[0]....
.L_25:
        /*6348*/ 	.word	0xffffffff


	//   ....[1]....
        /*634c*/ 	.word	0xffffffff


	//   ....[2]....
        /*6350*/ 	.word	0xffffffff


	//   ....[3]....
        /*6354*/ 	.word	0xffffffff


	//   ....[4]....
        /*6358*/ 	.word	0xffffffff


	//   ....[5]....
        /*635c*/ 	.word	0xffffffff


	//----- nvinfo : EIATTR_COOP_GROUP_INSTR_OFFSETS
	.align		4
.L_26:
        /*6360*/ 	.byte	0x04, 0x28
        /*6362*/ 	.short	(.L_28 - .L_27)


	//   ....[0]....
.L_27:
        /*6364*/ 	.word	0x00000070


	//   ....[1]....
        /*6368*/ 	.word	0x00000080


	//   ....[2]....
        /*636c*/ 	.word	0x000001a0


	//   ....[3]....
        /*6370*/ 	.word	0x00000420


	//   ....[4]....
        /*6374*/ 	.word	0x000008a0


	//   ....[5]....
        /*6378*/ 	.word	0x000029f0


	//----- nvinfo : EIATTR_REG_RECONFIG
	.align		4
.L_28:
        /*637c*/ 	.byte	0x01, 0x54
	.zero		2


	//----- nvinfo : EIATTR_MBARRIER_INSTR_OFFSETS
	.align		4
        /*6380*/ 	.byte	0x04, 0x39
        /*6382*/ 	.short	(.L_30 - .L_29)


	//   ....[0]....
.L_29:
        /*6384*/ 	.word	0x00000320
        /*6388*/ 	.word	0x000000ff
        /*638c*/ 	.word	0x00000000
        /*6390*/ 	.short	0x0100
        /*6392*/ 	.byte	0x09
	.zero		1


	//   ....[1]....
        /*6394*/ 	.word	0x00000330
        /*6398*/ 	.word	0x000000ff
        /*639c*/ 	.word	0x00000038
        /*63a0*/ 	.short	0x0100
        /*63a2*/ 	.byte	0x09
	.zero		1


	//   ....[2]....
        /*63a4*/ 	.word	0x00000340
        /*63a8*/ 	.word	0x000000ff
        /*63ac*/ 	.word	0x00000008
        /*63b0*/ 	.short	0x0100
        /*63b2*/ 	.byte	0x09
	.zero		1


	//   ....[3]....
        /*63b4*/ 	.word	0x00000350
        /*63b8*/ 	.word	0x000000ff
        /*63bc*/ 	.word	0x00000040
        /*63c0*/ 	.short	0x0100
        /*63c2*/ 	.byte	0x09
	.zero		1


	//   ....[4]....
        /*63c4*/ 	.word	0x00000360
        /*63c8*/ 	.word	0x000000ff
        /*63cc*/ 	.word	0x00000010
        /*63d0*/ 	.short	0x0100
        /*63d2*/ 	.byte	0x09
	.zero		1


	//   ....[5]....
        /*63d4*/ 	.word	0x00000370
        /*63d8*/ 	.word	0x000000ff
        /*63dc*/ 	.word	0x00000048
        /*63e0*/ 	.short	0x0100
        /*63e2*/ 	.byte	0x09
	.zero		1


	//   ....[6]....
        /*63e4*/ 	.word	0x00000380
        /*63e8*/ 	.word	0x000000ff
        /*63ec*/ 	.word	0x00000018
        /*63f0*/ 	.short	0x0100
        /*63f2*/ 	.byte	0x09
	.zero		1


	//   ....[7]....
        /*63f4*/ 	.word	0x00000390
        /*63f8*/ 	.word	0x000000ff
        /*63fc*/ 	.word	0x00000050
        /*6400*/ 	.short	0x0100
        /*6402*/ 	.byte	0x09
	.zero		1


	//   ....[8]....
        /*6404*/ 	.word	0x000003a0
        /*6408*/ 	.word	0x000000ff
        /*640c*/ 	.word	0x00000020
        /*6410*/ 	.short	0x0100
        /*6412*/ 	.byte	0x09
	.zero		1


	//   ....[9]....
        /*6414*/ 	.word	0x000003b0
        /*6418*/ 	.word	0x000000ff
        /*641c*/ 	.word	0x00000058
        /*6420*/ 	.short	0x0100
        /*6422*/ 	.byte	0x09
	.zero		1


	//   ....[10]....
        /*6424*/ 	.word	0x000003c0
        /*6428*/ 	.word	0x000000ff
        /*642c*/ 	.word	0x00000028
        /*6430*/ 	.short	0x0100
        /*6432*/ 	.byte	0x09
	.zero		1


	//   ....[11]....
        /*6434*/ 	.word	0x000003d0
        /*6438*/ 	.word	0x000000ff
        /*643c*/ 	.word	0x00000060
        /*6440*/ 	.short	0x0100
        /*6442*/ 	.byte	0x09
	.zero		1


	//   ....[12]....
        /*6444*/ 	.word	0x000003e0
        /*6448*/ 	.word	0x000000ff
        /*644c*/ 	.word	0x00000030
        /*6450*/ 	.short	0x0100
        /*6452*/ 	.byte	0x09
	.zero		1


	//   ....[13]....
        /*6454*/ 	.word	0x000003f0
        /*6458*/ 	.word	0x000000ff
        /*645c*/ 	.word	0x00000068
        /*6460*/ 	.short	0x0100
        /*6462*/ 	.byte	0x09
	.zero		1


	//   ....[14]....
        /*6464*/ 	.word	0x000007c0
        /*6468*/ 	.word	0x000000ff
        /*646c*/ 	.word	0x00000080
        /*6470*/ 	.short	0x0100
        /*6472*/ 	.byte	0x06
	.zero		1


	//   ....[15]....
        /*6474*/ 	.word	0x00000840
        /*6478*/ 	.word	0x000000ff
        /*647c*/ 	.word	0x00000088
        /*6480*/ 	.short	0x0100
        /*6482*/ 	.byte	0x06
	.zero		1


	//   ....[16]....
        /*6484*/ 	.word	0x00002df0
        /*6488*/ 	.word	0x000000ff
        /*648c*/ 	.word	0x00000000
        /*6490*/ 	.short	0x010a
        /*6492*/ 	.byte	0x06
	.zero		1


	//   ....[17]....
        /*6494*/ 	.word	0x00002e30
        /*6498*/ 	.word	0x000000ff
        /*649c*/ 	.word	0x00000000
        /*64a0*/ 	.short	0x010a
        /*64a2*/ 	.byte	0x06
	.zero		1


	//   ....[18]....
        /*64a4*/ 	.word	0x000071a0
        /*64a8*/ 	.word	0x000000ff
        /*64ac*/ 	.word	0x00000000
        /*64b0*/ 	.short	0x010a
        /*64b2*/ 	.byte	0x10
	.zero		1


	//   ....[19]....
        /*64b4*/ 	.word	0x000071e0
        /*64b8*/ 	.word	0x000000ff
        /*64bc*/ 	.word	0x00000000
        /*64c0*/ 	.short	0x010a
        /*64c2*/ 	.byte	0x10
	.zero		1


	//   ....[20]....
        /*64c4*/ 	.word	0x0000d170
        /*64c8*/ 	.word	0x00000002
        /*64cc*/ 	.word	0x00000000
        /*64d0*/ 	.short	0x0101
        /*64d2*/ 	.byte	0x3f
	.zero		1


	//   ....[21]....
        /*64d4*/ 	.word	0x00010c80
        /*64d8*/ 	.word	0x00000000
        /*64dc*/ 	.word	0x00000000
        /*64e0*/ 	.short	0x0101
        /*64e2*/ 	.byte	0x3f
	.zero		1


	//   ....[22]....
        /*64e4*/ 	.word	0x00024730
        /*64e8*/ 	.word	0x0000000c
        /*64ec*/ 	.word	0x00000038
        /*64f0*/ 	.short	0x010a
        /*64f2*/ 	.byte	0x3f
	.zero		1


	//   ....[23]....
        /*64f4*/ 	.word	0x00024b00
        /*64f8*/ 	.word	0x00000003
        /*64fc*/ 	.word	0x00000088
        /*6500*/ 	.short	0x0101
        /*6502*/ 	.byte	0x3f
	.zero		1


	//   ....[24]....
        /*6504*/ 	.word	0x00025260
        /*6508*/ 	.word	0x00000003
        /*650c*/ 	.word	0x00000000
        /*6510*/ 	.short	0x010a
        /*6512*/ 	.byte	0x3f
	.zero		1


	//   ....[25]....
        /*6514*/ 	.word	0x000252f0
        /*6518*/ 	.word	0x00000003
        /*651c*/ 	.word	0x00000000
        /*6520*/ 	.short	0x010a
        /*6522*/ 	.byte	0x3f
	.zero		1


	//   ....[26]....
        /*6524*/ 	.word	0x00025380
        /*6528*/ 	.word	0x00000003
        /*652c*/ 	.word	0x00000000
        /*6530*/ 	.short	0x010a
        /*6532*/ 	.byte	0x3f
	.zero		1


	//   ....[27]....
        /*6534*/ 	.word	0x00025410
        /*6538*/ 	.word	0x00000003
        /*653c*/ 	.word	0x00000000
        /*6540*/ 	.short	0x010a
        /*6542*/ 	.byte	0x3f
	.zero		1


	//   ....[28]....
        /*6544*/ 	.word	0x000254a0
        /*6548*/ 	.word	0x00000003
        /*654c*/ 	.word	0x00000000
        /*6550*/ 	.short	0x010a
        /*6552*/ 	.byte	0x3f
	.zero		1


	//   ....[29]....
        /*6554*/ 	.word	0x00025530
        /*6558*/ 	.word	0x00000003
        /*655c*/ 	.word	0x00000000
        /*6560*/ 	.short	0x010a
        /*6562*/ 	.byte	0x3f
	.zero		1


	//   ....[30]....
        /*6564*/ 	.word	0x000255c0
        /*6568*/ 	.word	0x00000003
        /*656c*/ 	.word	0x00000000
        /*6570*/ 	.short	0x010a
        /*6572*/ 	.byte	0x3f
	.zero		1


	//   ....[31]....
        /*6574*/ 	.word	0x00025630
        /*6578*/ 	.word	0x00000003
        /*657c*/ 	.word	0x00000000
        /*6580*/ 	.short	0x010a
        /*6582*/ 	.byte	0x3f
	.zero		1


	//   ....[32]....
        /*6584*/ 	.word	0x000256a0
        /*6588*/ 	.word	0x00000000
        /*658c*/ 	.word	0x00000000
        /*6590*/ 	.short	0x010a
        /*6592*/ 	.byte	0x3f
	.zero		1


	//   ....[33]....
        /*6594*/ 	.word	0x00025780
        /*6598*/ 	.word	0x0000000c
        /*659c*/ 	.word	0x00000038
        /*65a0*/ 	.short	0x010a
        /*65a2*/ 	.byte	0x3f
	.zero		1


	//   ....[34]....
        /*65a4*/ 	.word	0x00025850
        /*65a8*/ 	.word	0x00000003
        /*65ac*/ 	.word	0x00000000
        /*65b0*/ 	.short	0x010a
        /*65b2*/ 	.byte	0x3f
	.zero		1


	//   ....[35]....
        /*65b4*/ 	.word	0x000258a0
        /*65b8*/ 	.word	0x00000003
        /*65bc*/ 	.word	0x00000000
        /*65c0*/ 	.short	0x010a
        /*65c2*/ 	.byte	0x3f
	.zero		1


	//   ....[36]....
        /*65c4*/ 	.word	0x000258f0
        /*65c8*/ 	.word	0x00000003
        /*65cc*/ 	.word	0x00000000
        /*65d0*/ 	.short	0x010a
        /*65d2*/ 	.byte	0x3f
	.zero		1


	//   ....[37]....
        /*65d4*/ 	.word	0x00025940
        /*65d8*/ 	.word	0x00000003
        /*65dc*/ 	.word	0x00000000
        /*65e0*/ 	.short	0x010a
        /*65e2*/ 	.byte	0x3f
	.zero		1


	//   ....[38]....
        /*65e4*/ 	.word	0x00025990
        /*65e8*/ 	.word	0x00000003
        /*65ec*/ 	.word	0x00000000
        /*65f0*/ 	.short	0x010a
        /*65f2*/ 	.byte	0x3f
	.zero		1


	//   ....[39]....
        /*65f4*/ 	.word	0x000259e0
        /*65f8*/ 	.word	0x00000003
        /*65fc*/ 	.word	0x00000000
        /*6600*/ 	.short	0x010a
        /*6602*/ 	.byte	0x3f
	.zero		1


	//----- nvinfo : EIATTR_NUM_MBARRIERS
	.align		4
.L_30:
        /*6604*/ 	.byte	0x03, 0x38
        /*6606*/ 	.short	0x0010


	//----- nvinfo : EIATTR_EXIT_INSTR_OFFSETS
	.align		4
        /*6608*/ 	.byte	0x04, 0x1c
        /*660a*/ 	.short	(.L_32 - .L_31)


	//   ....[0]....
.L_31:
        /*660c*/ 	.word	0x00000a30


	//   ....[1]....
        /*6610*/ 	.word	0x000012d0


	//   ....[2]....
        /*6614*/ 	.word	0x00023e10


	//   ....[3]....
        /*6618*/ 	.word	0x000243b0


	//   ....[4]....
        /*661c*/ 	.word	0x00025610


	//----- nvinfo : EIATTR_MAX_THREADS
	.align		4
.L_32:
        /*6620*/ 	.byte	0x04, 0x05
        /*6622*/ 	.short	(.L_34 - .L_33)
.L_33:
        /*6624*/ 	.word	0x00000180
        /*6628*/ 	.word	0x00000001
        /*662c*/ 	.word	0x00000001


	//----- nvinfo : EIATTR_CRS_STACK_SIZE
	.align		4
.L_34:
        /*6630*/ 	.byte	0x04, 0x1e
        /*6632*/ 	.short	(.L_36 - .L_35)
.L_35:
        /*6634*/ 	.word	0x00000000


	//----- nvinfo : EIATTR_CBANK_PARAM_SIZE
	.align		4
.L_36:
        /*6638*/ 	.byte	0x03, 0x19
        /*663a*/ 	.short	0x0470


	//----- nvinfo : EIATTR_PARAM_CBANK
	.align		4
        /*663c*/ 	.byte	0x04, 0x0a
        /*663e*/ 	.short	(.L_38 - .L_37)
	.align		4
.L_37:
        /*6640*/ 	.word	index@(.nv.constant0._ZN7cutlass13device_kernelINS_4gemm6kernel13GemmUniversalIN4cute5tupleIJiiiiEEENS1_10collective13CollectiveMmaINS1_37MainloopSm90TmaGmmaWarpSpecializedFP8ILi7ENS5_IJNS4_1CILi2EEENSA_ILi1EEESC_EEENS1_35KernelTmaWarpSpecializedCooperativeEEENS5_IJNSA_ILi256EEESG_NSA_ILi64EEEEEENS_12float_e4m3_tENS5_IJlSC_lEEESJ_SK_NS4_8TiledMMAINS4_8MMA_AtomIJNS4_4SM904GMMA31MMA_64x256x32_F32E4M3E4M3_SS_TNILNSO_7ScaleInE1ELSQ_1EEEEEENS4_6LayoutISD_NS5_IJSC_NSA_ILi0EEESU_EEEEENS5_IJNS4_10UnderscoreESX_SX_EEEEENS4_13SM90_TMA_LOADENS4_14ComposedLayoutINS4_7SwizzleILi2ELi4ELi3EEENS4_18smem_ptr_flag_bitsILi8EEENST_INS5_IJNSA_ILi8EEESH_EEENS5_IJSH_SC_EEEEEEEvNS4_8identityENS4_23SM90_TMA_LOAD_MULTICASTES1A_vS1B_EENS_8epilogue10collective6detail29Sm90TmaWarpSpecializedAdapterINS1F_15DefaultEpilogueISJ_SK_SK_NS1E_6thread17LinearCombinationISJ_Li1EffLNS1J_9ScaleType4KindE0ELNS_15FloatRoundStyleE2ESJ_EENS1_15EpilogueDefaultEEEEEvvEEEEvNT_6ParamsE)
        /*6644*/ 	.short	0x0210
        /*6646*/ 	.short	0x0470


	//----- nvinfo : EIATTR_SW_WAR
	.align		4
.L_38:
        /*6648*/ 	.byte	0x04, 0x36
        /*664a*/ 	.short	(.L_40 - .L_39)
.L_39:
        /*664c*/ 	.word	0x00000008
.L_40:


//--------------------- .nv.callgraph             --------------------------
	.section	.nv.callgraph,"",@"SHT_CUDA_CALLGRAPH"
	.align	4
	.sectionentsize	8
	.align		4
        /*0000*/ 	.word	0x00000000
	.align		4
        /*0004*/ 	.word	0xffffffff
	.align		4
        /*0008*/ 	.word	0x00000000
	.align		4
        /*000c*/ 	.word	0xfffffffe
	.align		4
        /*0010*/ 	.word	0x00000000
	.align		4
        /*0014*/ 	.word	0xfffffffd
	.align		4
        /*0018*/ 	.word	0x00000000
	.align		4
        /*001c*/ 	.word	0xfffffffc


//--------------------- .nv.constant4             --------------------------
	.section	.nv.constant4,"a",@progbits
	.align	8
	.align		8
.nv.constant4:
        /*0000*/ 	.dword	_ZN39_INTERNAL_b680cb70_4_k_cu_57b485a8_49124cuda3std3__45__cpo5beginE
	.align		8
        /*0008*/ 	.dword	_ZN39_INTERNAL_b680cb70_4_k_cu_57b485a8_49124cuda3std3__45__cpo3endE
	.align		8
        /*0010*/ 	.dword	_ZN39_INTERNAL_b680cb70_4_k_cu_57b485a8_49124cuda3std3__45__cpo6cbeginE
	.align		8
        /*0018*/ 	.dword	_ZN39_INTERNAL_b680cb70_4_k_cu_57b485a8_49124cuda3std3__45__cpo4cendE
	.align		8
        /*0020*/ 	.dword	_ZN39_INTERNAL_b680cb70_4_k_cu_57b485a8_49124cuda3std3__441_GLOBAL__N__b680cb70_4_k_cu_57b485a8_49126ignoreE
	.align		8
        /*0028*/ 	.dword	_ZN39_INTERNAL_b680cb70_4_k_cu_57b485a8_49124cuda3std3__419piecewise_constructE
	.align		8
        /*0030*/ 	.dword	_ZN39_INTERNAL_b680cb70_4_k_cu_57b485a8_49124cuda3std3__48in_placeE
	.align		8
        /*0038*/ 	.dword	_ZN39_INTERNAL_b680cb70_4_k_cu_57b485a8_49124cuda3std6ranges3__45__cpo4swapE
	.align		8
        /*0040*/ 	.dword	_ZN39_INTERNAL_b680cb70_4_k_cu_57b485a8_49124cuda3std6ranges3__45__cpo9iter_moveE
	.align		8
        /*0048*/ 	.dword	_ZN39_INTERNAL_b680cb70_4_k_cu_57b485a8_49124cute7productE
	.align		8
        /*0050*/ 	.dword	_ZN39_INTERNAL_b680cb70_4_k_cu_57b485a8_49124cute1_E


//--------------------- .text._ZN7cutlass13device_kernelINS_4gemm6kernel13GemmUniversalIN4cute5tupleIJiiiiEEENS1_10collective13CollectiveMmaINS1_37MainloopSm90TmaGmmaWarpSpecializedFP8ILi7ENS5_IJNS4_1CILi2EEENSA_ILi1EEESC_EEENS1_35KernelTmaWarpSpecializedCooperativeEEENS5_IJNSA_ILi256EEESG_NSA_ILi64EEEEEENS_12float_e4m3_tENS5_IJlSC_lEEESJ_SK_NS4_8TiledMMAINS4_8MMA_AtomIJNS4_4SM904GMMA31MMA_64x256x32_F32E4M3E4M3_SS_TNILNSO_7ScaleInE1ELSQ_1EEEEEENS4_6LayoutISD_NS5_IJSC_NSA_ILi0EEESU_EEEEENS5_IJNS4_10UnderscoreESX_SX_EEEEENS4_13SM90_TMA_LOADENS4_14ComposedLayoutINS4_7SwizzleILi2ELi4ELi3EEENS4_18smem_ptr_flag_bitsILi8EEENST_INS5_IJNSA_ILi8EEESH_EEENS5_IJSH_SC_EEEEEEEvNS4_8identityENS4_23SM90_TMA_LOAD_MULTICASTES1A_vS1B_EENS_8epilogue10collective6detail29Sm90TmaWarpSpecializedAdapterINS1F_15DefaultEpilogueISJ_SK_SK_NS1E_6thread17LinearCombinationISJ_Li1EffLNS1J_9ScaleType4KindE0ELNS_15FloatRoundStyleE2ESJ_EENS1_15EpilogueDefaultEEEEEvvEEEEvNT_6ParamsE --------------------------
	.section	.text._ZN7cutlass13device_kernelINS_4gemm6kernel13GemmUniversalIN4cute5tupleIJiiiiEEENS1_10collective13CollectiveMmaINS1_37MainloopSm90TmaGmmaWarpSpecializedFP8ILi7ENS5_IJNS4_1CILi2EEENSA_ILi1EEESC_EEENS1_35KernelTmaWarpSpecializedCooperativeEEENS5_IJNSA_ILi256EEESG_NSA_ILi64EEEEEENS_12float_e4m3_tENS5_IJlSC_lEEESJ_SK_NS4_8TiledMMAINS4_8MMA_AtomIJNS4_4SM904GMMA31MMA_64x256x32_F32E4M3E4M3_SS_TNILNSO_7ScaleInE1ELSQ_1EEEEEENS4_6LayoutISD_NS5_IJSC_NSA_ILi0EEESU_EEEEENS5_IJNS4_10UnderscoreESX_SX_EEEEENS4_13SM90_TMA_LOADENS4_14ComposedLayoutINS4_7SwizzleILi2ELi4ELi3EEENS4_18smem_ptr_flag_bitsILi8EEENST_INS5_IJNSA_ILi8EEESH_EEENS5_IJSH_SC_EEEEEEEvNS4_8identityENS4_23SM90_TMA_LOAD_MULTICASTES1A_vS1B_EENS_8epilogue10collective6detail29Sm90TmaWarpSpecializedAdapterINS1F_15DefaultEpilogueISJ_SK_SK_NS1E_6thread17LinearCombinationISJ_Li1EffLNS1J_9ScaleType4KindE0ELNS_15FloatRoundStyleE2ESJ_EENS1_15EpilogueDefaultEEEEEvvEEEEvNT_6ParamsE,"ax",@progbits
	.align	128
.text._ZN7cutlass13device_kernelINS_4gemm6kernel13GemmUniversalIN4cute5tupleIJiiiiEEENS1_10collective13CollectiveMmaINS1_37MainloopSm90TmaGmmaWarpSpecializedFP8ILi7ENS5_IJNS4_1CILi2EEENSA_ILi1EEESC_EEENS1_35KernelTmaWarpSpecializedCooperativeEEENS5_IJNSA_ILi256EEESG_NSA_ILi64EEEEEENS_12float_e4m3_tENS5_IJlSC_lEEESJ_SK_NS4_8TiledMMAINS4_8MMA_AtomIJNS4_4SM904GMMA31MMA_64x256x32_F32E4M3E4M3_SS_TNILNSO_7ScaleInE1ELSQ_1EEEEEENS4_6LayoutISD_NS5_IJSC_NSA_ILi0EEESU_EEEEENS5_IJNS4_10UnderscoreESX_SX_EEEEENS4_13SM90_TMA_LOADENS4_14ComposedLayoutINS4_7SwizzleILi2ELi4ELi3EEENS4_18smem_ptr_flag_bitsILi8EEENST_INS5_IJNSA_ILi8EEESH_EEENS5_IJSH_SC_EEEEEEEvNS4_8identityENS4_23SM90_TMA_LOAD_MULTICASTES1A_vS1B_EENS_8epilogue10collective6detail29Sm90TmaWarpSpecializedAdapterINS1F_15DefaultEpilogueISJ_SK_SK_NS1E_6thread17LinearCombinationISJ_Li1EffLNS1J_9ScaleType4KindE0ELNS_15FloatRoundStyleE2ESJ_EENS1_15EpilogueDefaultEEEEEvvEEEEvNT_6ParamsE:
        .type           _ZN7cutlass13device_kernelINS_4gemm6kernel13GemmUniversalIN4cute5tupleIJiiiiEEENS1_10collective13CollectiveMmaINS1_37MainloopSm90TmaGmmaWarpSpecializedFP8ILi7ENS5_IJNS4_1CILi2EEENSA_ILi1EEESC_EEENS1_35KernelTmaWarpSpecializedCooperativeEEENS5_IJNSA_ILi256EEESG_NSA_ILi64EEEEEENS_12float_e4m3_tENS5_IJlSC_lEEESJ_SK_NS4_8TiledMMAINS4_8MMA_AtomIJNS4_4SM904GMMA31MMA_64x256x32_F32E4M3E4M3_SS_TNILNSO_7ScaleInE1ELSQ_1EEEEEENS4_6LayoutISD_NS5_IJSC_NSA_ILi0EEESU_EEEEENS5_IJNS4_10UnderscoreESX_SX_EEEEENS4_13SM90_TMA_LOADENS4_14ComposedLayoutINS4_7SwizzleILi2ELi4ELi3EEENS4_18smem_ptr_flag_bitsILi8EEENST_INS5_IJNSA_ILi8EEESH_EEENS5_IJSH_SC_EEEEEEEvNS4_8identityENS4_23SM90_TMA_LOAD_MULTICASTES1A_vS1B_EENS_8epilogue10collective6detail29Sm90TmaWarpSpecializedAdapterINS1F_15DefaultEpilogueISJ_SK_SK_NS1E_6thread17LinearCombinationISJ_Li1EffLNS1J_9ScaleType4KindE0ELNS_15FloatRoundStyleE2ESJ_EENS1_15EpilogueDefaultEEEEEvvEEEEvNT_6ParamsE,@function
        .size           _ZN7cutlass13device_kernelINS_4gemm6kernel13GemmUniversalIN4cute5tupleIJiiiiEEENS1_10collective13CollectiveMmaINS1_37MainloopSm90TmaGmmaWarpSpecializedFP8ILi7ENS5_IJNS4_1CILi2EEENSA_ILi1EEESC_EEENS1_35KernelTmaWarpSpecializedCooperativeEEENS5_IJNSA_ILi256EEESG_NSA_ILi64EEEEEENS_12float_e4m3_tENS5_IJlSC_lEEESJ_SK_NS4_8TiledMMAINS4_8MMA_AtomIJNS4_4SM904GMMA31MMA_64x256x32_F32E4M3E4M3_SS_TNILNSO_7ScaleInE1ELSQ_1EEEEEENS4_6LayoutISD_NS5_IJSC_NSA_ILi0EEESU_EEEEENS5_IJNS4_10UnderscoreESX_SX_EEEEENS4_13SM90_TMA_LOADENS4_14ComposedLayoutINS4_7SwizzleILi2ELi4ELi3EEENS4_18smem_ptr_flag_bitsILi8EEENST_INS5_IJNSA_ILi8EEESH_EEENS5_IJSH_SC_EEEEEEEvNS4_8identityENS4_23SM90_TMA_LOAD_MULTICASTES1A_vS1B_EENS_8epilogue10collective6detail29Sm90TmaWarpSpecializedAdapterINS1F_15DefaultEpilogueISJ_SK_SK_NS1E_6thread17LinearCombinationISJ_Li1EffLNS1J_9ScaleType4KindE0ELNS_15FloatRoundStyleE2ESJ_EENS1_15EpilogueDefaultEEEEEvvEEEEvNT_6ParamsE,(.L_x_596 - _ZN7cutlass13device_kernelINS_4gemm6kernel13GemmUniversalIN4cute5tupleIJiiiiEEENS1_10collective13CollectiveMmaINS1_37MainloopSm90TmaGmmaWarpSpecializedFP8ILi7ENS5_IJNS4_1CILi2EEENSA_ILi1EEESC_EEENS1_35KernelTmaWarpSpecializedCooperativeEEENS5_IJNSA_ILi256EEESG_NSA_ILi64EEEEEENS_12float_e4m3_tENS5_IJlSC_lEEESJ_SK_NS4_8TiledMMAINS4_8MMA_AtomIJNS4_4SM904GMMA31MMA_64x256x32_F32E4M3E4M3_SS_TNILNSO_7ScaleInE1ELSQ_1EEEEEENS4_6LayoutISD_NS5_IJSC_NSA_ILi0EEESU_EEEEENS5_IJNS4_10UnderscoreESX_SX_EEEEENS4_13SM90_TMA_LOADENS4_14ComposedLayoutINS4_7SwizzleILi2ELi4ELi3EEENS4_18smem_ptr_flag_bitsILi8EEENST_INS5_IJNSA_ILi8EEESH_EEENS5_IJSH_SC_EEEEEEEvNS4_8identityENS4_23SM90_TMA_LOAD_MULTICASTES1A_vS1B_EENS_8epilogue10collective6detail29Sm90TmaWarpSpecializedAdapterINS1F_15DefaultEpilogueISJ_SK_SK_NS1E_6thread17LinearCombinationISJ_Li1EffLNS1J_9ScaleType4KindE0ELNS_15FloatRoundStyleE2ESJ_EENS1_15EpilogueDefaultEEEEEvvEEEEvNT_6ParamsE)
        .other          _ZN7cutlass13device_kernelINS_4gemm6kernel13GemmUniversalIN4cute5tupleIJiiiiEEENS1_10collective13CollectiveMmaINS1_37MainloopSm90TmaGmmaWarpSpecializedFP8ILi7ENS5_IJNS4_1CILi2EEENSA_ILi1EEESC_EEENS1_35KernelTmaWarpSpecializedCooperativeEEENS5_IJNSA_ILi256EEESG_NSA_ILi64EEEEEENS_12float_e4m3_tENS5_IJlSC_lEEESJ_SK_NS4_8TiledMMAINS4_8MMA_AtomIJNS4_4SM904GMMA31MMA_64x256x32_F32E4M3E4M3_SS_TNILNSO_7ScaleInE1ELSQ_1EEEEEENS4_6LayoutISD_NS5_IJSC_NSA_ILi0EEESU_EEEEENS5_IJNS4_10UnderscoreESX_SX_EEEEENS4_13SM90_TMA_LOADENS4_14ComposedLayoutINS4_7SwizzleILi2ELi4ELi3EEENS4_18smem_ptr_flag_bitsILi8EEENST_INS5_IJNSA_ILi8EEESH_EEENS5_IJSH_SC_EEEEEEEvNS4_8identityENS4_23SM90_TMA_LOAD_MULTICASTES1A_vS1B_EENS_8epilogue10collective6detail29Sm90TmaWarpSpecializedAdapterINS1F_15DefaultEpilogueISJ_SK_SK_NS1E_6thread17LinearCombinationISJ_Li1EffLNS1J_9ScaleType4KindE0ELNS_15FloatRoundStyleE2ESJ_EENS1_15EpilogueDefaultEEEEEvvEEEEvNT_6ParamsE,@"STO_CUDA_ENTRY STV_DEFAULT"
_ZN7cutlass13device_kernelINS_4gemm6kernel13GemmUniversalIN4cute5tupleIJiiiiEEENS1_10collective13CollectiveMmaINS1_37MainloopSm90TmaGmmaWarpSpecializedFP8ILi7ENS5_IJNS4_1CILi2EEENSA_ILi1EEESC_EEENS1_35KernelTmaWarpSpecializedCooperativeEEENS5_IJNSA_ILi256EEESG_NSA_ILi64EEEEEENS_12float_e4m3_tENS5_IJlSC_lEEESJ_SK_NS4_8TiledMMAINS4_8MMA_AtomIJNS4_4SM904GMMA31MMA_64x256x32_F32E4M3E4M3_SS_TNILNSO_7ScaleInE1ELSQ_1EEEEEENS4_6LayoutISD_NS5_IJSC_NSA_ILi0EEESU_EEEEENS5_IJNS4_10UnderscoreESX_SX_EEEEENS4_13SM90_TMA_LOADENS4_14ComposedLayoutINS4_7SwizzleILi2ELi4ELi3EEENS4_18smem_ptr_flag_bitsILi8EEENST_INS5_IJNSA_ILi8EEESH_EEENS5_IJSH_SC_EEEEEEEvNS4_8identityENS4_23SM90_TMA_LOAD_MULTICASTES1A_vS1B_EENS_8epilogue10collective6detail29Sm90TmaWarpSpecializedAdapterINS1F_15DefaultEpilogueISJ_SK_SK_NS1E_6thread17LinearCombinationISJ_Li1EffLNS1J_9ScaleType4KindE0ELNS_15FloatRoundStyleE2ESJ_EENS1_15EpilogueDefaultEEEEEvvEEEEvNT_6ParamsE:
[----:B------:R-:W0:Y:S02]  /*0000*/  LDC R1, c[0x0][0x28] ;  /* 0x00000a00ff017b82 */ /* 0x000e240000000800 */
[----:B0-----:R-:W-:Y:S01]  /*0010*/  VIADD R1, R1, 0xfffff788 ;  /* 0xfffff78801017836 */ /* 0x001fe20000000000 */
[----:B------:R-:W0:Y:S01]  /*0020*/  S2R R4, SR_TID.X ;  /* 0x0000000000047919 */ /* 0x000e220000002100 */
[----:B------:R-:W-:Y:S01]  /*0030*/  ELECT P0, URZ, PT ;  /* 0x00000000003f782f */ /* 0x000fe20003800000 */
[----:B------:R-:W-:Y:S01]  /*0040*/  BSSY B0, `(.L_x_0) ;  /* 0x0000015000007945 */ /* 0x000fe20003800000 */
[--C-:B0-----:R-:W-:Y:S02]  /*0050*/  SHF.R.U32.HI R0, RZ, 0x5, R4.reuse ;  /* 0x00000005ff007819 */ /* 0x101fe40000011604 */
[----:B------:R-:W-:-:S03]  /*0060*/  SHF.R.U32.HI R2, RZ, 0x7, R4 ;  /* 0x00000007ff027819 */ /* 0x000fc60000011604 */
[----:B------:R-:W0:Y:S04]  /*0070*/  SHFL.IDX PT, R3, R0, RZ, 0x1f ;  /* 0x00001fff00037589 */ /* 0x000e2800000e0000 */
[----:B------:R-:W1:Y:S01]  /*0080*/  SHFL.IDX PT, R2, R2, RZ, 0x1f ;  /* 0x00001fff02027589 */ /* 0x000e6200000e0000 */
[----:B0-----:R-:W-:Y:S02]  /*0090*/  R2UR UR4, R3 ;  /* 0x00000000030472ca */ /* 0x001fe400000e0000 */
[----:B-1----:R-:W-:-:S11]  /*00a0*/  R2UR UR6, R2 ;  /* 0x00000000020672ca */ /* 0x002fd600000e0000 */
[----:B------:R-:W-:Y:S02]  /*00b0*/  USHF.R.S32.HI UR5, URZ, 0x1f, UR4 ;  /* 0x0000001f3f057899 */ /* 0x000fe40008011404 */
[----:B------:R-:W-:Y:S02]  /*00c0*/  ISETP.NE.OR P0, PT, RZ, UR4, !P0 ;  /* 0x00000004ff007c0c */ /* 0x000fe4000c705670 */
[----:B------:R-:W-:-:S04]  /*00d0*/  ULEA.HI UR5, UR5, UR4, URZ, 0x2 ;  /* 0x0000000405057291 */ /* 0x000fc8000f8f103f */
[----:B------:R-:W-:-:S04]  /*00e0*/  ULOP3.LUT UR5, UR5, 0xfffffffc, URZ, 0xc0, !UPT ;  /* 0xfffffffc05057892 */ /* 0x000fc8000f8ec03f */
[----:B------:R-:W-:-:S03]  /*00f0*/  UIADD3 UR8, UR4, -UR5, URZ ;  /* 0x8000000504087290 */ /* 0x000fc6000fffe03f */
[----:B------:R-:W-:Y:S09]  /*0100*/  @P0 BRA `(.L_x_1) ;  /* 0x0000000000200947 */ /* 0x000ff20003800000 */
[----:B------:R-:W-:Y:S02]  /*0110*/  ULDC.64 UR4, c[0x0][0x198] ;  /* 0x0000660000047ab9 */ /* 0x000fe40000000a00 */
[----:B------:R-:W-:Y:S02]  /*0120*/  UIADD3 UR10, UP0, UR4, 0xf0, URZ ;  /* 0x000000f0040a7890 */ /* 0x000fe4000ff1e03f */
[----:B------:R-:W-:Y:S02]  /*0130*/  UIADD3 UR4, UP1, UR4, 0x1f0, URZ ;  /* 0x000001f004047890 */ /* 0x000fe4000ff3e03f */
[----:B------:R-:W-:Y:S02]  /*0140*/  UIADD3.X UR11, URZ, UR5, URZ, UP0, !UPT ;  /* 0x000000053f0b7290 */ /* 0x000fe400087fe43f */
[----:B------:R-:W-:-:S07]  /*0150*/  UIADD3.X UR5, URZ, UR5, URZ, UP1, !UPT ;  /* 0x000000053f057290 */ /* 0x000fce0008ffe43f */
[----:B------:R0:W-:Y:S02]  /*0160*/  UTMACCTL.PF [UR10] ;  /* 0x000000000a0079b9 */ /* 0x0001e40008040000 */
[----:B------:R0:W-:Y:S02]  /*0170*/  UTMACCTL.PF [UR4] ;  /* 0x00000000040079b9 */ /* 0x0001e40008040000 */
[----:B0-----:R-:W-:Y:S01]  /*0180*/  NOP ;  /* 0x0000000000007918 */ /* 0x001fe20000000000 */
.L_x_1:
[----:B------:R-:W-:Y:S05]  /*0190*/  BSYNC B0 ;  /* 0x0000000000007941 */ /* 0x000fea0003800000 */
.L_x_0:
[----:B------:R-:W0:Y:S01]  /*01a0*/  SHFL.IDX PT, R3, R0, RZ, 0x1f ;  /* 0x00001fff00037589 */ /* 0x000e2200000e0000 */
[----:B------:R-:W-:Y:S01]  /*01b0*/  UISETP.NE.AND UP0, UPT, UR8, 0x3, UPT ;  /* 0x000000030800788c */ /* 0x000fe2000bf05270 */
[----:B------:R-:W-:Y:S01]  /*01c0*/  ISETP.NE.AND P1, PT, RZ, UR6, PT ;  /* 0x00000006ff007c0c */ /* 0x000fe2000bf25270 */
[----:B------:R-:W-:Y:S02]  /*01d0*/  UIADD3 UR10, UR6, -0x1, URZ ;  /* 0xffffffff060a7890 */ /* 0x000fe4000fffe03f */
[----:B------:R-:W-:Y:S02]  /*01e0*/  UISETP.EQ.OR UP0, UPT, UR8, URZ, !UP0 ;  /* 0x0000003f0800728c */ /* 0x000fe4000c702670 */
[----:B------:R-:W-:Y:S02]  /*01f0*/  UISETP.GE.U32.AND UP1, UPT, UR10, 0x2, UPT ;  /* 0x000000020a00788c */ /* 0x000fe4000bf26070 */
[----:B------:R-:W-:-:S04]  /*0200*/  UISETP.EQ.AND UP0, UPT, UR6, URZ, UP0 ;  /* 0x0000003f0600728c */ /* 0x000fc80008702270 */
[----:B------:R-:W-:-:S04]  /*0210*/  USEL UR13, URZ, 0x1, !UP0 ;  /* 0x000000013f0d7887 */ /* 0x000fc8000c000000 */
[----:B------:R-:W-:Y:S01]  /*0220*/  USEL UR13, UR13, 0x2, UP1 ;  /* 0x000000020d0d7887 */ /* 0x000fe20008800000 */
[----:B0-----:R-:W-:-:S13]  /*0230*/  ISETP.NE.AND P0, PT, R3, RZ, PT ;  /* 0x000000ff0300720c */ /* 0x001fda0003f05270 */
[----:B------:R-:W-:Y:S05]  /*0240*/  @P0 BRA `(.L_x_2) ;  /* 0x0000000000700947 */ /* 0x000fea0003800000 */
[----:B------:R-:W0:Y:S01]  /*0250*/  S2UR UR9, SR_CgaCtaId ;  /* 0x00000000000979c3 */ /* 0x000e220000008800 */
[----:B------:R-:W-:Y:S01]  /*0260*/  UMOV UR4, 0x400 ;  /* 0x0000040000047882 */ /* 0x000fe20000000000 */
[----:B------:R-:W-:Y:S01]  /*0270*/  UMOV UR5, 0x1 ;  /* 0x0000000100057882 */ /* 0x000fe20000000000 */
[----:B------:R-:W-:Y:S01]  /*0280*/  UMOV UR6, 0x4 ;  /* 0x0000000400067882 */ /* 0x000fe20000000000 */
[----:B------:R-:W-:Y:S01]  /*0290*/  ELECT P0, URZ, PT ;  /* 0x00000000003f782f */ /* 0x000fe20003800000 */
[----:B------:R-:W-:-:S04]  /*02a0*/  UIADD3 UR6, -UR6, 0x100000, URZ ;  /* 0x0010000006067890 */ /* 0x000fc8000fffe13f */
[----:B------:R-:W-:Y:S02]  /*02b0*/  USHF.L.U32 UR7, UR6, 0xb, URZ ;  /* 0x0000000b06077899 */ /* 0x000fe4000800063f */
[----:B------:R-:W-:Y:S02]  /*02c0*/  USHF.L.U32 UR6, UR6, 0x1, URZ ;  /* 0x0000000106067899 */ /* 0x000fe4000800063f */
[----:B0-----:R-:W-:Y:S02]  /*02d0*/  ULEA UR9, UR9, UR4, 0x18 ;  /* 0x0000000409097291 */ /* 0x001fe4000f8ec03f */
[----:B------:R-:W-:-:S04]  /*02e0*/  UIADD3 UR4, -UR5, 0x100000, URZ ;  /* 0x0010000005047890 */ /* 0x000fc8000fffe13f */
[----:B------:R-:W-:Y:S02]  /*02f0*/  USHF.L.U32 UR5, UR4, 0xb, URZ ;  /* 0x0000000b04057899 */ /* 0x000fe4000800063f */
[----:B------:R-:W-:Y:S01]  /*0300*/  USHF.L.U32 UR4, UR4, 0x1, URZ ;  /* 0x0000000104047899 */ /* 0x000fe2000800063f */
[----:B------:R-:W0:Y:S11]  /*0310*/  FENCE.VIEW.ASYNC.S ;  /* 0x00000000000073c6 */ /* 0x000e360000000000 */
[----:B0-----:R0:W1:Y:S01]  /*0320*/  SYNCS.EXCH.64 URZ, [UR9], UR4 ;  /* 0x00000004093f75b2 */ /* 0x0010620008000100 */
[----:B------:R0:W2:Y:S01]  /*0330*/  SYNCS.EXCH.64 URZ, [UR9+0x38], UR6 ;  /* 0x00003806093f75b2 */ /* 0x0000a20008000100 */
[----:B------:R0:W3:Y:S01]  /*0340*/  SYNCS.EXCH.64 URZ, [UR9+0x8], UR4 ;  /* 0x00000804093f75b2 */ /* 0x0000e20008000100 */
[----:B------:R0:W4:Y:S01]  /*0350*/  SYNCS.EXCH.64 URZ, [UR9+0x40], UR6 ;  /* 0x00004006093f75b2 */ /* 0x0001220008000100 */
[----:B------:R0:W0:Y:S01]  /*0360*/  SYNCS.EXCH.64 URZ, [UR9+0x10], UR4 ;  /* 0x00001004093f75b2 */ /* 0x0000220008000100 */
        /* <DEDUP_REMOVED lines=9> */
[----:B------:R-:W-:Y:S01]  /*0400*/  NOP ;  /* 0x0000000000007918 */ /* 0x000fe20000000000 */
.L_x_2:
[----:B------:R-:W-:Y:S01]  /*0410*/  SHF.R.S32.HI R2, RZ, 0x1f, R4 ;  /* 0x0000001fff027819 */ /* 0x000fe20000011404 */
[----:B------:R-:W5:Y:S01]  /*0420*/  SHFL.IDX PT, R0, R0, RZ, 0x1f ;  /* 0x00001fff00007589 */ /* 0x000f6200000e0000 */
[----:B0-----:R-:W0:Y:S01]  /*0430*/  S2UR UR9, SR_CTAID.X ;  /* 0x00000000000979c3 */ /* 0x001e220000002500 */
[----:B------:R-:W-:Y:S02]  /*0440*/  ELECT P0, URZ, PT ;  /* 0x00000000003f782f */ /* 0x000fe40003800000 */
[----:B------:R-:W-:Y:S01]  /*0450*/  LEA.HI R2, R2, R4, RZ, 0x7 ;  /* 0x0000000402027211 */ /* 0x000fe200078f38ff */
[----:B------:R-:W-:Y:S01]  /*0460*/  ULDC UR4, c[0x0][0x150] ;  /* 0x0000540000047ab9 */ /* 0x000fe20000000800 */
[----:B------:R-:W-:Y:S01]  /*0470*/  SHF.R.S32.HI R6, RZ, 0x1f, R3 ;  /* 0x0000001fff067819 */ /* 0x000fe20000011403 */
[----:B------:R-:W-:Y:S01]  /*0480*/  NOP ;  /* 0x0000000000007918 */ /* 0x000fe20000000000 */
[----:B------:R-:W-:Y:S01]  /*0490*/  LOP3.LUT R2, R2, 0xffffff80, RZ, 0xc0, !PT ;  /* 0xffffff8002027812 */ /* 0x000fe200078ec0ff */
[----:B------:R-:W-:Y:S01]  /*04a0*/  NOP ;  /* 0x0000000000007918 */ /* 0x000fe20000000000 */
[----:B------:R-:W-:Y:S01]  /*04b0*/  LEA.HI R6, R6, R3, RZ, 0x2 ;  /* 0x0000000306067211 */ /* 0x000fe200078f10ff */
[----:B------:R-:W1:Y:S02]  /*04c0*/  LDC R8, c[0x0][0x144] ;  /* 0x00005100ff087b82 */ /* 0x000e640000000800 */
[----:B------:R-:W-:Y:S01]  /*04d0*/  IMAD.IADD R4, R4, 0x1, -R2 ;  /* 0x0000000104047824 */ /* 0x000fe200078e0a02 */
[----:B------:R-:W-:Y:S01]  /*04e0*/  LOP3.LUT R6, R6, 0x3ffffffc, RZ, 0xc0, !PT ;  /* 0x3ffffffc06067812 */ /* 0x000fe200078ec0ff */
[----:B------:R-:W2:Y:S03]  /*04f0*/  S2R R2, SR_CTAID.Y ;  /* 0x0000000000027919 */ /* 0x000ea60000002600 */
[----:B------:R-:W-:Y:S01]  /*0500*/  SHF.R.S32.HI R5, RZ, 0x1f, R4 ;  /* 0x0000001fff057819 */ /* 0x000fe20000011404 */
[----:B------:R-:W-:Y:S01]  /*0510*/  IMAD.IADD R6, R3, 0x1, -R6 ;  /* 0x0000000103067824 */ /* 0x000fe200078e0a06 */
[----:B------:R-:W3:Y:S02]  /*0520*/  LDC R13, c[0x0][0x148] ;  /* 0x00005200ff0d7b82 */ /* 0x000ee40000000800 */
[----:B------:R-:W-:-:S02]  /*0530*/  LEA.HI R5, R5, R4, RZ, 0x3 ;  /* 0x0000000405057211 */ /* 0x000fc400078f18ff */
[----:B-----5:R-:W-:Y:S02]  /*0540*/  ISETP.NE.OR P0, PT, R0, RZ, !P0 ;  /* 0x000000ff0000720c */ /* 0x020fe40004705670 */
[--C-:B------:R-:W-:Y:S02]  /*0550*/  SHF.R.S32.HI R0, RZ, 0x3, R5.reuse ;  /* 0x00000003ff007819 */ /* 0x100fe40000011405 */
[----:B------:R-:W-:Y:S02]  /*0560*/  SHF.R.S32.HI R5, RZ, 0x1f, R5 ;  /* 0x0000001fff057819 */ /* 0x000fe40000011405 */
[----:B0-----:R-:W-:Y:S02]  /*0570*/  I2FP.F32.U32 R7, UR9 ;  /* 0x0000000900077c45 */ /* 0x001fe40008201000 */
[----:B------:R-:W-:-:S03]  /*0580*/  LEA.HI R5, R5, R0, RZ, 0x2 ;  /* 0x0000000005057211 */ /* 0x000fc600078f10ff */
[----:B------:R-:W-:Y:S01]  /*0590*/  FMUL R7, R7, UR4 ;  /* 0x0000000407077c20 */ /* 0x000fe20008400000 */
[----:B------:R-:W-:Y:S01]  /*05a0*/  LOP3.LUT R5, R5, 0xfffffffc, RZ, 0xc0, !PT ;  /* 0xfffffffc05057812 */ /* 0x000fe200078ec0ff */
[----:B------:R-:W-:Y:S01]  /*05b0*/  VOTEU.ALL UP0, P0 ;  /* 0x00000000003f7886 */ /* 0x000fe20000000000 */
[----:B------:R-:W-:Y:S01]  /*05c0*/  ULDC UR4, c[0x0][0x154] ;  /* 0x0000550000047ab9 */ /* 0x000fe20000000800 */
[----:B------:R-:W-:Y:S02]  /*05d0*/  VOTEU.ALL UP1, P0 ;  /* 0x00000000003f7886 */ /* 0x000fe40000020000 */
[----:B------:R-:W0:Y:S01]  /*05e0*/  F2I.U32.TRUNC.NTZ R7, R7 ;  /* 0x0000000700077305 */ /* 0x000e22000020f000 */
[----:B------:R-:W-:Y:S01]  /*05f0*/  IMAD.IADD R5, R0, 0x1, -R5 ;  /* 0x0000000100057824 */ /* 0x000fe200078e0a05 */
[----:B------:R-:W5:Y:S01]  /*0600*/  @!UP0 S2UR UR7, SR_CgaCtaId ;  /* 0x00000000000789c3 */ /* 0x000f620000008800 */
[----:B------:R-:W-:Y:S02]  /*0610*/  @!UP0 UMOV UR6, 0x400 ;  /* 0x0000040000068882 */ /* 0x000fe40000000000 */
[----:B------:R-:W-:Y:S01]  /*0620*/  IMAD R5, R6, 0x4, R5 ;  /* 0x0000000406057824 */ /* 0x000fe200078e0205 */
[----:B--2---:R-:W-:-:S04]  /*0630*/  I2FP.F32.U32 R6, R2 ;  /* 0x0000000200067245 */ /* 0x004fc80000201000 */
[----:B------:R-:W-:Y:S01]  /*0640*/  LEA.HI R0, R5, R5, RZ, 0x1 ;  /* 0x0000000505007211 */ /* 0x000fe200078f08ff */
[----:B------:R-:W-:Y:S01]  /*0650*/  FMUL R6, R6, UR4 ;  /* 0x0000000406067c20 */ /* 0x000fe20008400000 */
[----:B------:R-:W-:Y:S02]  /*0660*/  UMOV UR4, 0x20 ;  /* 0x0000002000047882 */ /* 0x000fe40000000000 */
[----:B------:R-:W-:Y:S01]  /*0670*/  LOP3.LUT R0, R0, 0xfffffffe, RZ, 0xc0, !PT ;  /* 0xfffffffe00007812 */ /* 0x000fe200078ec0ff */
[----:B0-----:R-:W-:Y:S01]  /*0680*/  IMAD.MOV R11, RZ, RZ, -R7 ;  /* 0x000000ffff0b7224 */ /* 0x001fe200078e0a07 */
[----:B------:R-:W-:-:S04]  /*0690*/  @!UP0 UIADD3 UR4, -UR4, 0x100000, URZ ;  /* 0x0010000004048890 */ /* 0x000fc8000fffe13f */
[----:B------:R-:W-:Y:S02]  /*06a0*/  @!UP0 USHF.L.U32 UR5, UR4, 0xb, URZ ;  /* 0x0000000b04058899 */ /* 0x000fe4000800063f */
[----:B------:R-:W-:Y:S01]  /*06b0*/  @!UP0 USHF.L.U32 UR4, UR4, 0x1, URZ ;  /* 0x0000000104048899 */ /* 0x000fe2000800063f */
[----:B------:R-:W0:Y:S01]  /*06c0*/  F2I.U32.TRUNC.NTZ R6, R6 ;  /* 0x0000000600067305 */ /* 0x000e22000020f000 */
[----:B------:R-:W2:Y:S01]  /*06d0*/  LDC R7, c[0x0][0x140] ;  /* 0x00005000ff077b82 */ /* 0x000ea20000000800 */
[----:B-1----:R-:W-:Y:S02]  /*06e0*/  IMAD R11, R8, R11, UR9 ;  /* 0x00000009080b7e24 */ /* 0x002fe4000f8e020b */
[----:B------:R-:W-:-:S05]  /*06f0*/  IMAD.IADD R0, R5, 0x1, -R0 ;  /* 0x0000000105007824 */ /* 0x000fca00078e0a00 */
[----:B------:R-:W-:Y:S01]  /*0700*/  ISETP.NE.AND P2, PT, R0, R11, PT ;  /* 0x0000000b0000720c */ /* 0x000fe20003f45270 */
[C---:B------:R-:W-:Y:S01]  /*0710*/  IMAD.SHL.U32 R0, R5.reuse, 0x4, RZ ;  /* 0x0000000405007824 */ /* 0x040fe200078e00ff */
[----:B-----5:R-:W-:Y:S01]  /*0720*/  @!UP0 ULEA UR6, UR7, UR6, 0x18 ;  /* 0x0000000607068291 */ /* 0x020fe2000f8ec03f */
[----:B------:R-:W-:Y:S01]  /*0730*/  VOTEU.ALL UP0, P0 ;  /* 0x00000000003f7886 */ /* 0x000fe20000000000 */
[----:B------:R-:W-:Y:S01]  /*0740*/  LOP3.LUT P0, RZ, R4, 0x7, RZ, 0xc0, !PT ;  /* 0x0000000704ff7812 */ /* 0x000fe2000780c0ff */
[----:B0-----:R-:W-:Y:S01]  /*0750*/  IMAD.MOV R12, RZ, RZ, -R6 ;  /* 0x000000ffff0c7224 */ /* 0x001fe200078e0a06 */
[----:B------:R-:W-:-:S03]  /*0760*/  LOP3.LUT R9, R5, 0xc, R0, 0x78, !PT ;  /* 0x0000000c05097812 */ /* 0x000fc600078e7800 */
[----:B---3--:R-:W-:Y:S01]  /*0770*/  IMAD R5, R13, R12, R2 ;  /* 0x0000000c0d057224 */ /* 0x008fe200078e0202 */
[C---:B------:R-:W-:Y:S01]  /*0780*/  ISETP.LT.U32.AND P0, PT, R9.reuse, 0x2, !P0 ;  /* 0x000000020900780c */ /* 0x040fe20004701070 */
[----:B------:R0:W-:Y:S02]  /*0790*/  STL [R1+0x458], R9 ;  /* 0x0004580901007387 */ /* 0x0001e40000100800 */
[----:B------:R-:W-:Y:S02]  /*07a0*/  @P2 LEA.HI R0, R9, R9, RZ, 0x1 ;  /* 0x0000000909002211 */ /* 0x000fe400078f08ff */
[----:B------:R-:W1:Y:S02]  /*07b0*/  FENCE.VIEW.ASYNC.S ;  /* 0x00000000000073c6 */ /* 0x000e640000000000 */
[----:B-1----:R0:W1:Y:S01]  /*07c0*/  @!UP0 SYNCS.EXCH.64 URZ, [UR6+0x80], UR4 ;  /* 0x00008004063f85b2 */ /* 0x0020620008000100 */
[----:B--2---:R-:W-:Y:S02]  /*07d0*/  ISETP.EQ.U32.AND P5, PT, R7, 0x1, PT ;  /* 0x000000010700780c */ /* 0x004fe40003fa2070 */
[----:B------:R-:W-:-:S04]  /*07e0*/  @P2 SHF.R.S32.HI R0, RZ, 0x1, R0 ;  /* 0x00000001ff002819 */ /* 0x000fc80000011400 */
[----:B------:R-:W-:Y:S01]  /*07f0*/  @P2 ISETP.NE.AND P3, PT, R0, R5, PT ;  /* 0x000000050000220c */ /* 0x000fe20003f65270 */
[----:B------:R-:W-:Y:S01]  /*0800*/  IMAD.MOV.U32 R0, RZ, RZ, 0x1 ;  /* 0x00000001ff007424 */ /* 0x000fe200078e00ff */
[----:B------:R-:W-:Y:S02]  /*0810*/  SEL R5, RZ, 0x1, !P0 ;  /* 0x00000001ff057807 */ /* 0x000fe40004000000 */
[----:B------:R-:W-:-:S04]  /*0820*/  @P2 SEL R0, RZ, 0x1, P3 ;  /* 0x00000001ff002807 */ /* 0x000fc80001800000 */
[----:B------:R-:W-:Y:S01]  /*0830*/  LOP3.LUT R0, R0, R5, RZ, 0xc0, !PT ;  /* 0x0000000500007212 */ /* 0x000fe200078ec0ff */
[----:B------:R0:W2:Y:S01]  /*0840*/  @!UP1 SYNCS.EXCH.64 URZ, [UR6+0x88], UR4 ;  /* 0x00008804063f95b2 */ /* 0x0000a20008000100 */
[----:B------:R-:W-:-:S03]  /*0850*/  NOP ;  /* 0x0000000000007918 */ /* 0x000fc60000000000 */
[----:B------:R0:W-:Y:S01]  /*0860*/  STL [R1+0x454], R0 ;  /* 0x0004540001007387 */ /* 0x0001e20000100800 */
[----:B-1----:R-:W-:Y:S05]  /*0870*/  @!P5 BRA `(.L_x_3) ;  /* 0x000000000008d947 */ /* 0x002fea0003800000 */
[----:B--2-4-:R-:W-:Y:S01]  /*0880*/  UCGABAR_ARV ;  /* 0x00000000000079c7 */ /* 0x014fe20008000000 */
[----:B------:R-:W-:Y:S05]  /*0890*/  BRA `(.L_x_4) ;  /* 0x0000000000047947 */ /* 0x000fea0003800000 */
.L_x_3:
[----:B--2-4-:R-:W-:Y:S01]  /*08a0*/  NOP ;  /* 0x0000000000007918 */ /* 0x014fe20000000000 */
.L_x_4:
[----:B0-----:R-:W0:Y:S01]  /*08b0*/  LDC R0, c[0x0][0x65c] ;  /* 0x00019700ff007b82 */ /* 0x001e220000000800 */
[----:B------:R-:W-:Y:S02]  /*08c0*/  IMAD.U32 R4, RZ, RZ, UR9 ;  /* 0x00000009ff047e24 */ /* 0x000fe4000f8e00ff */
[----:B------:R-:W-:Y:S01]  /*08d0*/  IMAD.MOV.U32 R5, RZ, RZ, RZ ;  /* 0x000000ffff057224 */ /* 0x000fe200078e00ff */
[----:B0-----:R-:W-:-:S13]  /*08e0*/  ISETP.NE.AND P4, PT, R0, 0x1, PT ;  /* 0x000000010000780c */ /* 0x001fda0003f85270 */
[----:B------:R-:W0:Y:S01]  /*08f0*/  @P4 LDC R7, c[0x0][0x10] ;  /* 0x00000400ff074b82 */ /* 0x000e220000000800 */
[----:B------:R-:W-:Y:S02]  /*0900*/  @P4 IMAD.MOV.U32 R3, RZ, RZ, RZ ;  /* 0x000000ffff034224 */ /* 0x000fe400078e00ff */
[----:B------:R-:W-:-:S05]  /*0910*/  @P4 IMAD.MOV.U32 R15, RZ, RZ, RZ ;  /* 0x000000ffff0f4224 */ /* 0x000fca00078e00ff */
[----:B------:R-:W1:Y:S01]  /*0920*/  @!P4 LDC R9, c[0x0][0xc] ;  /* 0x00000300ff09cb82 */ /* 0x000e620000000800 */
[----:B0-----:R-:W-:-:S04]  /*0930*/  @P4 IMAD.WIDE.U32 R6, R7, UR9, R2 ;  /* 0x0000000907064c25 */ /* 0x001fc8000f8e0002 */
[----:B------:R-:W-:Y:S02]  /*0940*/  @P4 IMAD.MOV.U32 R8, RZ, RZ, R6 ;  /* 0x000000ffff084224 */ /* 0x000fe400078e0006 */
[----:B------:R-:W-:Y:S02]  /*0950*/  @P4 IMAD.IADD R16, R7, 0x1, R15 ;  /* 0x0000000107104824 */ /* 0x000fe400078e020f */
[----:B-1----:R-:W-:-:S04]  /*0960*/  @!P4 IMAD.WIDE.U32 R4, R2, R9, R4 ;  /* 0x000000090204c225 */ /* 0x002fc800078e0004 */
[----:B------:R-:W-:Y:S02]  /*0970*/  @!P4 IMAD.MOV.U32 R8, RZ, RZ, R4 ;  /* 0x000000ffff08c224 */ /* 0x000fe400078e0004 */
[----:B------:R-:W-:-:S03]  /*0980*/  @!P4 IMAD.MOV.U32 R16, RZ, RZ, R5 ;  /* 0x000000ffff10c224 */ /* 0x000fc600078e0005 */
[----:B------:R0:W-:Y:S04]  /*0990*/  STL [R1+0x460], R8 ;  /* 0x0004600801007387 */ /* 0x0001e80000100800 */
[----:B------:R0:W-:Y:S01]  /*09a0*/  STL [R1+0x45c], R16 ;  /* 0x00045c1001007387 */ /* 0x0001e20000100800 */
[----:B------:R-:W-:Y:S05]  /*09b0*/  @!P5 BRA `(.L_x_5) ;  /* 0x00000000000cd947 */ /* 0x000fea0003800000 */
[----:B------:R-:W-:Y:S01]  /*09c0*/  UCGABAR_WAIT ;  /* 0x0000000000007dc7 */ /* 0x000fe20008000000 */
[----:B------:R-:W-:Y:S01]  /*09d0*/  CCTL.IVALL ;  /* 0x00000000ff00798f */ /* 0x000fe20002000000 */
[----:B------:R-:W-:Y:S05]  /*09e0*/  BRA `(.L_x_6) ;  /* 0x0000000000047947 */ /* 0x000fea0003800000 */
.L_x_5:
[----:B------:R-:W-:Y:S06]  /*09f0*/  BAR.SYNC.DEFER_BLOCKING 0x0 ;  /* 0x0000000000007b1d */ /* 0x000fec0000010000 */
.L_x_6:
[----:B------:R-:W-:Y:S05]  /*0a00*/  @!P1 BRA `(.L_x_7) ;  /* 0x0000023400049947 */ /* 0x000fea0003800000 */
[----:B------:R-:W-:-:S06]  /*0a10*/  UISETP.GT.U32.AND UP0, UPT, UR10, 0x1, UPT ;  /* 0x000000010a00788c */ /* 0x000fcc000bf04070 */
[----:B------:R-:W-:-:S13]  /*0a20*/  PLOP3.LUT P0, PT, PT, PT, UP0, 0x80, 0x0 ;  /* 0x000000000000781c */ /* 0x000fda0003f0f008 */
[----:B------:R-:W-:Y:S05]  /*0a30*/  @P0 EXIT ;  /* 0x000000000000094d */ /* 0x000fea0003800000 */
[----:B------:R-:W-:Y:S01]  /*0a40*/  IMAD.MOV.U32 R5, RZ, RZ, -0x1 ;  /* 0xffffffffff057424 */ /* 0x000fe200078e00ff */
[----:B------:R-:W-:Y:S01]  /*0a50*/  ULDC.64 UR4, c[0x0][0x650] ;  /* 0x0001940000047ab9 */ /* 0x000fe20000000a00 */
[----:B------:R-:W-:Y:S01]  /*0a60*/  IMAD.MOV.U32 R4, RZ, RZ, -0x1 ;  /* 0xffffffffff047424 */ /* 0x000fe200078e00ff */
[----:B------:R-:W-:Y:S01]  /*0a70*/  ISETP.GE.U32.AND P0, PT, R8, UR4, PT ;  /* 0x0000000408007c0c */ /* 0x000fe2000bf06070 */
[----:B------:R-:W-:Y:S01]  /*0a80*/  UMOV UR10, 0xffffffff ;  /* 0xffffffff000a7882 */ /* 0x000fe20000000000 */
[----:B------:R1:W-:Y:S01]  /*0a90*/  STL [R1+0x468], R5 ;  /* 0x0004680501007387 */ /* 0x0003e20000100800 */
[----:B------:R-:W-:Y:S02]  /*0aa0*/  PRMT R0, RZ, 0x7610, R0 ;  /* 0x00007610ff007816 */ /* 0x000fe40000000000 */
[----:B------:R-:W-:Y:S01]  /*0ab0*/  ISETP.GE.U32.AND.EX P0, PT, R16, UR5, PT, P0 ;  /* 0x0000000510007c0c */ /* 0x000fe2000bf06100 */
[----:B------:R1:W-:-:S12]  /*0ac0*/  STL [R1+0x464], R4 ;  /* 0x0004640401007387 */ /* 0x0003d80000100800 */
[----:B-1----:R-:W-:Y:S05]  /*0ad0*/  @P0 BRA `(.L_x_8) ;  /* 0x00000004003c0947 */ /* 0x002fea0003800000 */
[----:B------:R-:W-:Y:S01]  /*0ae0*/  ULDC.64 UR14, c[0x0][0x628] ;  /* 0x00018a00000e7ab9 */ /* 0x000fe20000000a00 */
[----:B------:R-:W1:Y:S01]  /*0af0*/  LDC.64 R6, c[0x0][0x620] ;  /* 0x00018800ff067b82 */ /* 0x000e620000000a00 */
[----:B------:R-:W-:Y:S01]  /*0b00*/  ISETP.NE.U32.AND P0, PT, RZ, UR14, PT ;  /* 0x0000000eff007c0c */ /* 0x000fe2000bf05070 */
[----:B------:R-:W-:Y:S01]  /*0b10*/  ULDC UR11, c[0x0][0x630] ;  /* 0x00018c00000b7ab9 */ /* 0x000fe20000000800 */
[----:B------:R-:W-:Y:S02]  /*0b20*/  R2UR UR4, R8 ;  /* 0x00000000080472ca */ /* 0x000fe400000e0000 */
[----:B------:R-:W-:Y:S02]  /*0b30*/  ISETP.NE.AND.EX P0, PT, RZ, UR15, PT, P0 ;  /* 0x0000000fff007c0c */ /* 0x000fe4000bf05300 */
[----:B------:R-:W-:-:S11]  /*0b40*/  R2UR UR5, R16 ;  /* 0x00000000100572ca */ /* 0x000fd600000e0000 */
[----:B------:R-:W-:Y:S05]  /*0b50*/  @!P0 BRA `(.L_x_9) ;  /* 0x0000000000308947 */ /* 0x000fea0003800000 */
[----:B------:R-:W-:Y:S01]  /*0b60*/  R2UR UR4, R8 ;  /* 0x00000000080472ca */ /* 0x000fe200000e0000 */
[----:B------:R-:W-:Y:S01]  /*0b70*/  ULDC UR8, c[0x0][0x634] ;  /* 0x00018d0000087ab9 */ /* 0x000fe20000000800 */
[----:B------:R-:W-:-:S11]  /*0b80*/  R2UR UR10, R16 ;  /* 0x00000000100a72ca */ /* 0x000fd600000e0000 */
[----:B------:R-:W-:-:S04]  /*0b90*/  UIADD3 UR8, UP0, UR4, UR8, URZ ;  /* 0x0000000804087290 */ /* 0x000fc8000ff1e03f */
[----:B------:R-:W-:-:S04]  /*0ba0*/  UIADD3.X UR10, URZ, UR10, URZ, UP0, !UPT ;  /* 0x0000000a3f0a7290 */ /* 0x000fc800087fe43f */
[----:B------:R-:W-:-:S04]  /*0bb0*/  UIMAD.WIDE.U32 UR4, UR10, UR14, URZ ;  /* 0x0000000e0a0472a5 */ /* 0x000fc8000f8e003f */
[----:B------:R-:W-:Y:S02]  /*0bc0*/  UIMAD.WIDE.U32 UR6, UP0, UR8, UR15, UR4 ;  /* 0x0000000f080672a5 */ /* 0x000fe4000f800004 */
[----:B------:R-:W-:Y:S02]  /*0bd0*/  UIMAD.WIDE.U32 UR4, UR8, UR14, URZ ;  /* 0x0000000e080472a5 */ /* 0x000fe4000f8e003f */
[----:B------:R-:W-:Y:S02]  /*0be0*/  UIADD3.X UR9, URZ, URZ, URZ, UP0, !UPT ;  /* 0x0000003f3f097290 */ /* 0x000fe400087fe43f */
[----:B------:R-:W-:Y:S01]  /*0bf0*/  UIADD3 URZ, UP0, UR5, UR6, URZ ;  /* 0x00000006053f7290 */ /* 0x000fe2000ff1e03f */
[----:B------:R-:W-:-:S03]  /*0c00*/  UMOV UR8, UR7 ;  /* 0x0000000700087c82 */ /* 0x000fc60008000000 */
[----:B------:R-:W-:-:S12]  /*0c10*/  UIMAD.WIDE.U32.X UR4, UR10, UR15, UR8, UP0 ;  /* 0x0000000f0a0472a5 */ /* 0x000fd800080e0408 */
.L_x_9:
[----:B------:R-:W-:Y:S01]  /*0c20*/  USHF.R.U64 UR10, UR4, UR11, UR5 ;  /* 0x0000000b040a7299 */ /* 0x000fe20008001205 */
[----:B------:R-:W2:Y:S01]  /*0c30*/  LDC.64 R20, c[0x0][0x640] ;  /* 0x00019000ff147b82 */ /* 0x000ea20000000a00 */
[----:B------:R-:W-:Y:S01]  /*0c40*/  USHF.R.U32.HI UR4, URZ, UR11, UR5 ;  /* 0x0000000b3f047299 */ /* 0x000fe20008011605 */
[----:B------:R-:W-:Y:S02]  /*0c50*/  IMAD.MOV.U32 R4, RZ, RZ, R8 ;  /* 0x000000ffff047224 */ /* 0x000fe400078e0008 */
[----:B------:R-:W-:Y:S01]  /*0c60*/  IMAD R12, R13, R12, R2 ;  /* 0x0000000c0d0c7224 */ /* 0x000fe200078e0202 */
[----:B------:R-:W-:Y:S01]  /*0c70*/  IADD3 R3, P0, RZ, -UR10, RZ ;  /* 0x8000000aff037c10 */ /* 0x000fe2000ff1e0ff */
[----:B------:R-:W-:Y:S02]  /*0c80*/  IMAD.MOV.U32 R13, RZ, RZ, 0x1 ;  /* 0x00000001ff0d7424 */ /* 0x000fe400078e00ff */
[----:B------:R-:W3:Y:S02]  /*0c90*/  LDC R10, c[0x0][0x618] ;  /* 0x00018600ff0a7b82 */ /* 0x000ee40000000800 */
[----:B------:R-:W-:-:S04]  /*0ca0*/  IMAD.X R5, RZ, RZ, ~UR4, P0 ;  /* 0x80000004ff057e24 */ /* 0x000fc800080e06ff */
[-C--:B-1----:R-:W-:Y:S02]  /*0cb0*/  IMAD R0, R5, R6.reuse, RZ ;  /* 0x0000000605007224 */ /* 0x082fe400078e02ff */
[----:B------:R-:W1:Y:S01]  /*0cc0*/  LDC R14, c[0x0][0x608] ;  /* 0x00018200ff0e7b82 */ /* 0x000e620000000800 */
[----:B------:R-:W-:Y:S02]  /*0cd0*/  IMAD.MOV.U32 R5, RZ, RZ, R16 ;  /* 0x000000ffff057224 */ /* 0x000fe400078e0010 */
[----:B------:R-:W-:-:S05]  /*0ce0*/  IMAD.WIDE.U32 R4, R3, R6, R4 ;  /* 0x0000000603047225 */ /* 0x000fca00078e0004 */
[----:B------:R-:W4:Y:S01]  /*0cf0*/  LDC R18, c[0x0][0x658] ;  /* 0x00019600ff127b82 */ /* 0x000f220000000800 */
[----:B------:R-:W-:Y:S01]  /*0d00*/  IMAD R3, R3, R7, R0 ;  /* 0x0000000703037224 */ /* 0x000fe200078e0200 */
[----:B--2---:R-:W-:-:S03]  /*0d10*/  ISETP.NE.U32.AND P0, PT, R20, RZ, PT ;  /* 0x000000ff1400720c */ /* 0x004fc60003f05070 */
[----:B------:R-:W-:Y:S01]  /*0d20*/  IMAD.IADD R3, R5, 0x1, R3 ;  /* 0x0000000105037824 */ /* 0x000fe200078e0203 */
[----:B------:R-:W-:Y:S01]  /*0d30*/  ISETP.NE.AND.EX P0, PT, R21, RZ, PT, P0 ;  /* 0x000000ff1500720c */ /* 0x000fe20003f05300 */
[----:B------:R-:W-:Y:S01]  /*0d40*/  IMAD.MOV.U32 R5, RZ, RZ, -0x1 ;  /* 0xffffffffff057424 */ /* 0x000fe200078e00ff */
[----:B0-----:R-:W0:Y:S02]  /*0d50*/  LDC R16, c[0x0][0x600] ;  /* 0x00018000ff107b82 */ /* 0x001e240000000800 */
[-CC-:B---3--:R-:W-:Y:S02]  /*0d60*/  SHF.R.U64 R8, R4, R10.reuse, R3.reuse ;  /* 0x0000000a04087219 */ /* 0x188fe40000001203 */
[----:B------:R-:W-:-:S04]  /*0d70*/  SHF.R.U32.HI R3, RZ, R10, R3 ;  /* 0x0000000aff037219 */ /* 0x000fc80000011603 */
[----:B------:R-:W2:Y:S01]  /*0d80*/  LDC R15, c[0x0][0x648] ;  /* 0x00019200ff0f7b82 */ /* 0x000ea20000000800 */
[-CC-:B-1----:R-:W-:Y:S02]  /*0d90*/  SHF.R.U64 R23, R8, R14.reuse, R3.reuse ;  /* 0x0000000e08177219 */ /* 0x182fe40000001203 */
[----:B------:R-:W-:-:S05]  /*0da0*/  SHF.R.U32.HI R3, RZ, R14, R3 ;  /* 0x0000000eff037219 */ /* 0x000fca0000011603 */
[----:B------:R-:W1:Y:S01]  /*0db0*/  LDC R17, c[0x0][0x638] ;  /* 0x00018e00ff117b82 */ /* 0x000e620000000800 */
[-CC-:B----4-:R-:W-:Y:S02]  /*0dc0*/  SHF.R.U64 R10, R23, R18.reuse, R3.reuse ;  /* 0x00000012170a7219 */ /* 0x190fe40000001203 */
[-C--:B------:R-:W-:Y:S02]  /*0dd0*/  SHF.L.U32 R0, R5, R18.reuse, RZ ;  /* 0x0000001205007219 */ /* 0x080fe400000006ff */
[----:B------:R-:W-:Y:S01]  /*0de0*/  SHF.R.U32.HI R3, RZ, R18, R3 ;  /* 0x00000012ff037219 */ /* 0x000fe20000011603 */
[----:B------:R-:W-:Y:S01]  /*0df0*/  IMAD.MOV.U32 R2, RZ, RZ, R10 ;  /* 0x000000ffff027224 */ /* 0x000fe200078e000a */
[----:B------:R-:W-:Y:S01]  /*0e00*/  LOP3.LUT R0, RZ, R0, RZ, 0x33, !PT ;  /* 0x00000000ff007212 */ /* 0x000fe200078e33ff */
[----:B------:R-:W3:Y:S01]  /*0e10*/  LDC R19, c[0x0][0x610] ;  /* 0x00018400ff137b82 */ /* 0x000ee20000000800 */
[----:B------:R-:W-:Y:S05]  /*0e20*/  @!P0 BRA `(.L_x_10) ;  /* 0x0000000000288947 */ /* 0x000fea0003800000 */
[----:B------:R-:W4:Y:S02]  /*0e30*/  LDC R7, c[0x0][0x64c] ;  /* 0x00019300ff077b82 */ /* 0x000f240000000800 */
[----:B----4-:R-:W-:-:S05]  /*0e40*/  IADD3 R7, P0, R10, R7, RZ ;  /* 0x000000070a077210 */ /* 0x010fca0007f1e0ff */
[----:B------:R-:W-:-:S04]  /*0e50*/  IMAD.X R9, RZ, RZ, R3, P0 ;  /* 0x000000ffff097224 */ /* 0x000fc800000e0603 */
[----:B------:R-:W-:-:S04]  /*0e60*/  IMAD.WIDE.U32 R2, R9, R20, RZ ;  /* 0x0000001409027225 */ /* 0x000fc800078e00ff */
[----:B------:R-:W-:-:S04]  /*0e70*/  IMAD.WIDE.U32 R4, P0, R7, R21, R2 ;  /* 0x0000001507047225 */ /* 0x000fc80007800002 */
[----:B------:R-:W-:-:S04]  /*0e80*/  IMAD.WIDE.U32 R2, R7, R20, RZ ;  /* 0x0000001407027225 */ /* 0x000fc800078e00ff */
[----:B------:R-:W-:Y:S01]  /*0e90*/  IMAD.X R7, RZ, RZ, RZ, P0 ;  /* 0x000000ffff077224 */ /* 0x000fe200000e06ff */
[----:B------:R-:W-:Y:S01]  /*0ea0*/  IADD3 RZ, P0, R3, R4, RZ ;  /* 0x0000000403ff7210 */ /* 0x000fe20007f1e0ff */
[----:B------:R-:W-:-:S04]  /*0eb0*/  IMAD.MOV.U32 R6, RZ, RZ, R5 ;  /* 0x000000ffff067224 */ /* 0x000fc800078e0005 */
[----:B------:R-:W-:-:S08]  /*0ec0*/  IMAD.WIDE.U32.X R2, R9, R21, R6, P0 ;  /* 0x0000001509027225 */ /* 0x000fd000000e0406 */
.L_x_10:
[----:B--2---:R-:W-:Y:S01]  /*0ed0*/  SHF.R.U64 R4, R2, R15, R3 ;  /* 0x0000000f02047219 */ /* 0x004fe20000001203 */
[----:B0-----:R-:W-:Y:S01]  /*0ee0*/  VIADD R5, R16, 0xffffffff ;  /* 0xffffffff10057836 */ /* 0x001fe20000000000 */
[----:B------:R-:W-:Y:S02]  /*0ef0*/  SHF.L.U32 R2, R13, R18, RZ ;  /* 0x000000120d027219 */ /* 0x000fe400000006ff */
[----:B------:R-:W-:Y:S01]  /*0f00*/  LOP3.LUT R3, R23, R0, RZ, 0xc0, !PT ;  /* 0x0000000017037212 */ /* 0x000fe200078ec0ff */
[----:B------:R-:W-:Y:S01]  /*0f10*/  IMAD.MOV R6, RZ, RZ, -R4 ;  /* 0x000000ffff067224 */ /* 0x000fe200078e0a04 */
[----:B------:R-:W-:Y:S02]  /*0f20*/  SEL R0, R11, R12, !P4 ;  /* 0x0000000c0b007207 */ /* 0x000fe40006000000 */
[----:B------:R-:W-:Y:S01]  /*0f30*/  LOP3.LUT R5, R8, R5, RZ, 0xc0, !PT ;  /* 0x0000000508057212 */ /* 0x000fe200078ec0ff */
[----:B------:R-:W-:Y:S02]  /*0f40*/  IMAD R7, R2, R4, R3 ;  /* 0x0000000402077224 */ /* 0x000fe400078e0203 */
[----:B-1----:R-:W-:-:S02]  /*0f50*/  IMAD R3, R6, R17, R10 ;  /* 0x0000001106037224 */ /* 0x002fc400078e020a */
[----:B---3--:R-:W-:Y:S02]  /*0f60*/  IMAD R2, R7, R19, R0 ;  /* 0x0000001307027224 */ /* 0x008fe400078e0200 */
[----:B------:R-:W-:Y:S02]  /*0f70*/  IMAD R3, R3, R16, R5 ;  /* 0x0000001003037224 */ /* 0x000fe400078e0205 */
[----:B------:R-:W-:-:S03]  /*0f80*/  IMAD.MOV.U32 R0, RZ, RZ, 0x1 ;  /* 0x00000001ff007424 */ /* 0x000fc600078e00ff */
[----:B------:R-:W-:Y:S02]  /*0f90*/  SEL R4, R3, R2, !P4 ;  /* 0x0000000203047207 */ /* 0x000fe40006000000 */
[----:B------:R-:W-:-:S03]  /*0fa0*/  SEL R2, R2, R3, !P4 ;  /* 0x0000000302027207 */ /* 0x000fc60006000000 */
[----:B------:R1:W-:Y:S04]  /*0fb0*/  STL [R1+0x464], R4 ;  /* 0x0004640401007387 */ /* 0x0003e80000100800 */
[----:B------:R1:W-:Y:S02]  /*0fc0*/  STL [R1+0x468], R2 ;  /* 0x0004680201007387 */ /* 0x0003e40000100800 */
.L_x_8:
[----:B------:R-:W-:-:S08]  /*0fd0*/  NOP ;  /* 0x0000000000007918 */ /* 0x000fd00000000000 */
[----:B------:R-:W2:Y:S02]  /*0fe0*/  USETMAXREG.TRY_ALLOC.CTAPOOL UP0, 0xf0 ;  /* 0x000000f0000079c8 */ /* 0x000ea40008000600 */
[----:B--2---:R-:W-:-:S13]  /*0ff0*/  PLOP3.LUT P0, PT, PT, PT, UP0, 0x80, 0x0 ;  /* 0x000000000000781c */ /* 0x004fda0003f0f008 */
[----:B------:R-:W-:Y:S05]  /*1000*/  @!P0 BRA `(.L_x_8) ;  /* 0xfffffffc00f08947 */ /* 0x000fea000383ffff */
[----:B------:R-:W-:Y:S01]  /*1010*/  ULDC.64 UR4, c[0x0][0x598] ;  /* 0x0001660000047ab9 */ /* 0x000fe20000000a00 */
[----:B------:R-:W-:Y:S01]  /*1020*/  ULDC.64 UR14, c[0x0][0x208] ;  /* 0x00008200000e7ab9 */ /* 0x000fe20000000a00 */
[----:B------:R-:W-:-:S04]  /*1030*/  ISETP.NE.U32.AND P0, PT, RZ, UR4, PT ;  /* 0x00000004ff007c0c */ /* 0x000fc8000bf05070 */
[----:B------:R-:W-:-:S13]  /*1040*/  ISETP.NE.AND.EX P0, PT, RZ, UR5, PT, P0 ;  /* 0x00000005ff007c0c */ /* 0x000fda000bf05300 */
[----:B------:R-:W-:Y:S05]  /*1050*/  @!P0 BRA `(.L_x_11) ;  /* 0x0000000000208947 */ /* 0x000fea0003800000 */
[----:B-1----:R-:W1:Y:S02]  /*1060*/  LDC.64 R2, c[0x0][0x598] ;  /* 0x00016600ff027b82 */ /* 0x002e640000000a00 */
[----:B-1----:R-:W2:Y:S02]  /*1070*/  LDG.E.64 R2, desc[UR14][R2.64] ;  /* 0x0000000e02027981 */ /* 0x002ea4000c1e1b00 */
[----:B--2---:R-:W-:-:S04]  /*1080*/  ISETP.NE.U32.AND P0, PT, R2, RZ, PT ;  /* 0x000000ff0200720c */ /* 0x004fc80003f05070 */
[----:B------:R-:W-:-:S13]  /*1090*/  ISETP.NE.AND.EX P0, PT, R3, RZ, PT, P0 ;  /* 0x000000ff0300720c */ /* 0x000fda0003f05300 */
[----:B------:R-:W-:Y:S05]  /*10a0*/  @!P0 BRA `(.L_x_11) ;  /* 0x00000000000c8947 */ /* 0x000fea0003800000 */
[----:B------:R-:W2:Y:S02]  /*10b0*/  LD.E R2, desc[UR14][R2.64] ;  /* 0x0000000e02027980 */ /* 0x000ea4000c101900 */
[----:B--2---:R-:W-:Y:S01]  /*10c0*/  R2UR UR20, R2 ;  /* 0x00000000021472ca */ /* 0x004fe200000e0000 */
[----:B------:R-:W-:-:S14]  /*10d0*/  BRA `(.L_x_12) ;  /* 0x0000000000247947 */ /* 0x000fdc0003800000 */
.L_x_11:
[----:B------:R-:W-:Y:S02]  /*10e0*/  ULDC.64 UR4, c[0x0][0x588] ;  /* 0x0001620000047ab9 */ /* 0x000fe40000000a00 */
[----:B------:R-:W-:-:S04]  /*10f0*/  ISETP.NE.U32.AND P0, PT, RZ, UR4, PT ;  /* 0x00000004ff007c0c */ /* 0x000fc8000bf05070 */
[----:B------:R-:W-:-:S13]  /*1100*/  ISETP.NE.AND.EX P0, PT, RZ, UR5, PT, P0 ;  /* 0x00000005ff007c0c */ /* 0x000fda000bf05300 */
[----:B------:R-:W-:Y:S05]  /*1110*/  @!P0 BRA `(.L_x_13) ;  /* 0x0000000000108947 */ /* 0x000fea0003800000 */
[----:B-1----:R-:W1:Y:S02]  /*1120*/  LDC.64 R2, c[0x0][0x588] ;  /* 0x00016200ff027b82 */ /* 0x002e640000000a00 */
[----:B-1----:R-:W2:Y:S02]  /*1130*/  LDG.E R2, desc[UR14][R2.64] ;  /* 0x0000000e02027981 */ /* 0x002ea4000c1e1900 */
[----:B--2---:R-:W-:Y:S01]  /*1140*/  R2UR UR20, R2 ;  /* 0x00000000021472ca */ /* 0x004fe200000e0000 */
[----:B------:R-:W-:-:S14]  /*1150*/  BRA `(.L_x_12) ;  /* 0x0000000000047947 */ /* 0x000fdc0003800000 */
.L_x_13:
[----:B------:R-:W-:-:S05]  /*1160*/  ULDC UR20, c[0x0][0x580] ;  /* 0x0001600000147ab9 */ /* 0x000fca0000000800 */
.L_x_12:
[----:B------:R-:W-:Y:S02]  /*1170*/  ULDC.64 UR4, c[0x0][0x5a0] ;  /* 0x0001680000047ab9 */ /* 0x000fe40000000a00 */
        /* <DEDUP_REMOVED lines=11> */
.L_x_14:
        /* <DEDUP_REMOVED lines=8> */
.L_x_16:
[----:B------:R-:W-:-:S05]  /*12b0*/  ULDC UR21, c[0x0][0x584] ;  /* 0x0001610000157ab9 */ /* 0x000fca0000000800 */
.L_x_15:
[----:B------:R-:W-:-:S13]  /*12c0*/  LOP3.LUT P0, RZ, R0, 0xff, RZ, 0xc0, !PT ;  /* 0x000000ff00ff7812 */ /* 0x000fda000780c0ff */
[----:B------:R-:W-:Y:S05]  /*12d0*/  @!P0 EXIT ;  /* 0x000000000000894d */ /* 0x000fea0003800000 */
[----:B------:R-:W-:Y:S01]  /*12e0*/  ULDC UR4, c[0x0][0x28c] ;  /* 0x0000a30000047ab9 */ /* 0x000fe20000000800 */
[----:B------:R-:W-:Y:S02]  /*12f0*/  ULOP3.LUT UR22, UR13, 0x1, URZ, 0xfc, !UPT ;  /* 0x000000010d167892 */ /* 0x000fe4000f8efc3f */
[----:B------:R-:W-:-:S04]  /*1300*/  UIADD3 UR4, UR4, 0x3f, URZ ;  /* 0x0000003f04047890 */ /* 0x000fc8000fffe03f */
[----:B------:R-:W-:-:S04]  /*1310*/  USHF.R.S32.HI UR5, URZ, 0x1f, UR4 ;  /* 0x0000001f3f057899 */ /* 0x000fc80008011404 */
[----:B------:R-:W-:-:S03]  /*1320*/  ULEA.HI UR5, UR5, UR4, URZ, 0x6 ;  /* 0x0000000405057291 */ /* 0x000fc6000f8f303f */
[----:B------:R-:W-:Y:S01]  /*1330*/  UMOV UR4, URZ ;  /* 0x0000003f00047c82 */ /* 0x000fe20008000000 */
[----:B------:R-:W-:-:S03]  /*1340*/  USHF.R.S32.HI UR9, URZ, 0x6, UR5 ;  /* 0x000000063f097899 */ /* 0x000fc60008011405 */
[----:B------:R-:W-:-:S09]  /*1350*/  UMOV UR5, URZ ;  /* 0x0000003f00057c82 */ /* 0x000fd20008000000 */
.L_x_555:
[----:B------:R-:W-:Y:S01]  /*1360*/  STL [R1+0x450], RZ ;  /* 0x000450ff01007387 */ /* 0x000fe20000100800 */
[----:B--2---:R-:W2:Y:S01]  /*1370*/  S2UR UR18, SR_CgaCtaId ;  /* 0x00000000001279c3 */ /* 0x004ea20000008800 */
[----:B------:R-:W-:Y:S01]  /*1380*/  UMOV UR17, 0x400 ;  /* 0x0000040000117882 */ /* 0x000fe20000000000 */
[----:B------:R-:W-:Y:S01]  /*1390*/  UMOV UR6, URZ ;  /* 0x0000003f00067c82 */ /* 0x000fe20008000000 */
[----:B------:R-:W-:Y:S01]  /*13a0*/  STL [R1+0x44c], RZ ;  /* 0x00044cff01007387 */ /* 0x000fe20000100800 */
[----:B------:R-:W-:Y:S01]  /*13b0*/  UMOV UR7, URZ ;  /* 0x0000003f00077c82 */ /* 0x000fe20008000000 */
[----:B------:R-:W-:Y:S01]  /*13c0*/  UMOV UR8, URZ ;  /* 0x0000003f00087c82 */ /* 0x000fe20008000000 */
[----:B------:R-:W-:Y:S01]  /*13d0*/  UMOV UR23, UR5 ;  /* 0x0000000500177c82 */ /* 0x000fe20008000000 */
[----:B------:R-:W-:Y:S01]  /*13e0*/  STL [R1+0x448], RZ ;  /* 0x000448ff01007387 */ /* 0x000fe20000100800 */
[----:B-1-3--:R-:W1:Y:S01]  /*13f0*/  LDC R2, c[0x0][0x28c] ;  /* 0x0000a300ff027b82 */ /* 0x00ae620000000800 */
[----:B------:R-:W-:-:S02]  /*1400*/  CS2R R236, SRZ ;  /* 0x0000000000ec7805 */ /* 0x000fc4000001ff00 */
[----:B------:R-:W-:Y:S01]  /*1410*/  CS2R R234, SRZ ;  /* 0x0000000000ea7805 */ /* 0x000fe2000001ff00 */
[----:B------:R-:W-:Y:S01]  /*1420*/  STL [R1+0x444], RZ ;  /* 0x000444ff01007387 */ /* 0x000fe20000100800 */
[----:B------:R-:W-:Y:S02]  /*1430*/  CS2R R232, SRZ ;  /* 0x0000000000e87805 */ /* 0x000fe4000001ff00 */
[----:B------:R-:W-:Y:S02]  /*1440*/  CS2R R230, SRZ ;  /* 0x0000000000e67805 */ /* 0x000fe4000001ff00 */
[----:B------:R-:W-:Y:S01]  /*1450*/  CS2R R228, SRZ ;  /* 0x0000000000e47805 */ /* 0x000fe2000001ff00 */
[----:B------:R-:W-:Y:S01]  /*1460*/  STL [R1+0x440], RZ ;  /* 0x000440ff01007387 */ /* 0x000fe20000100800 */
[----:B------:R-:W-:Y:S02]  /*1470*/  CS2R R226, SRZ ;  /* 0x0000000000e27805 */ /* 0x000fe4000001ff00 */
        /* <DEDUP_REMOVED lines=15> */
[----:B-1----:R-:W-:Y:S02]  /*1570*/  ISETP.GE.AND P0, PT, R2, 0x1, PT ;  /* 0x000000010200780c */ /* 0x002fe40003f06270 */
        /* <DEDUP_REMOVED lines=39> */
[----:B0-----:R-:W-:Y:S02]  /*17f0*/  CS2R R16, SRZ ;  /* 0x0000000000107805 */ /* 0x001fe4000001ff00 */
[----:B------:R-:W-:-:S02]  /*1800*/  CS2R R14, SRZ ;  /* 0x00000000000e7805 */ /* 0x000fc4000001ff00 */
[----:B------:R-:W-:Y:S01]  /*1810*/  CS2R R12, SRZ ;  /* 0x00000000000c7805 */ /* 0x000fe2000001ff00 */
[----:B------:R-:W-:Y:S01]  /*1820*/  STL [R1+0x404], RZ ;  /* 0x000404ff01007387 */ /* 0x000fe20000100800 */
[----:B------:R-:W-:Y:S02]  /*1830*/  CS2R R10, SRZ ;  /* 0x00000000000a7805 */ /* 0x000fe4000001ff00 */
[----:B------:R-:W-:Y:S02]  /*1840*/  CS2R R8, SRZ ;  /* 0x0000000000087805 */ /* 0x000fe4000001ff00 */
[----:B------:R-:W-:Y:S01]  /*1850*/  CS2R R6, SRZ ;  /* 0x0000000000067805 */ /* 0x000fe2000001ff00 */
[----:B------:R-:W-:Y:S01]  /*1860*/  STL [R1+0x400], RZ ;  /* 0x000400ff01007387 */ /* 0x000fe20000100800 */
[----:B------:R-:W-:Y:S01]  /*1870*/  CS2R R4, SRZ ;  /* 0x0000000000047805 */ /* 0x000fe2000001ff00 */
[----:B------:R-:W-:Y:S01]  /*1880*/  IMAD.MOV.U32 R3, RZ, RZ, RZ ;  /* 0x000000ffff037224 */ /* 0x000fe200078e00ff */
[----:B------:R-:W-:Y:S01]  /*1890*/  CS2R R24, SRZ ;  /* 0x0000000000187805 */ /* 0x000fe2000001ff00 */
[----:B------:R-:W-:Y:S01]  /*18a0*/  STL [R1+0x3fc], RZ ;  /* 0x0003fcff01007387 */ /* 0x000fe20000100800 */
[----:B------:R-:W-:-:S02]  /*18b0*/  CS2R R26, SRZ ;  /* 0x00000000001a7805 */ /* 0x000fc4000001ff00 */
[----:B------:R-:W-:Y:S02]  /*18c0*/  CS2R R28, SRZ ;  /* 0x00000000001c7805 */ /* 0x000fe4000001ff00 */
[----:B------:R-:W-:Y:S01]  /*18d0*/  CS2R R30, SRZ ;  /* 0x00000000001e7805 */ /* 0x000fe2000001ff00 */
[----:B------:R-:W-:Y:S01]  /*18e0*/  STL [R1+0x3f8], RZ ;  /* 0x0003f8ff01007387 */ /* 0x000fe20000100800 */
[----:B------:R-:W-:Y:S02]  /*18f0*/  CS2R R32, SRZ ;  /* 0x0000000000207805 */ /* 0x000fe4000001ff00 */
[----:B------:R-:W-:Y:S02]  /*1900*/  CS2R R34, SRZ ;  /* 0x0000000000227805 */ /* 0x000fe4000001ff00 */
        /* <DEDUP_REMOVED lines=77> */
[----:B------:R-:W-:Y:S04]  /*1de0*/  STL [R1+0x3a8], RZ ;  /* 0x0003a8ff01007387 */ /* 0x000fe80000100800 */
        /* <DEDUP_REMOVED lines=106> */
[----:B------:R-:W-:Y:S04]  /*2490*/  STL [R1], RZ ;  /* 0x000000ff01007387 */ /* 0x000fe80000100800 */
        /* <DEDUP_REMOVED lines=39> */
[----:B------:R-:W-:Y:S01]  /*2710*/  STL [R1+0xa0], RZ ;  /* 0x0000a0ff01007387 */ /* 0x000fe20000100800 */
[----:B------:R-:W0:Y:S03]  /*2720*/  S2R R0, SR_TID.X ;  /* 0x0000000000007919 */ /* 0x000e260000002100 */
        /* <DEDUP_REMOVED lines=8> */
[----:B0-----:R-:W-:-:S03]  /*27b0*/  LOP3.LUT R0, R0, 0x80, RZ, 0xc0, !PT ;  /* 0x0000008000007812 */ /* 0x001fc600078ec0ff */
[----:B------:R-:W-:Y:S01]  /*27c0*/  STL [R1+0xc4], RZ ;  /* 0x0000c4ff01007387 */ /* 0x000fe20000100800 */
[----:B------:R-:W-:-:S03]  /*27d0*/  SHF.R.U32.HI R0, RZ, 0x7, R0 ;  /* 0x00000007ff007819 */ /* 0x000fc60000011600 */
        /* <DEDUP_REMOVED lines=33> */
[----:B------:R-:W0:Y:S04]  /*29f0*/  SHFL.IDX PT, R0, R0, RZ, 0x1f ;  /* 0x00001fff00007589 */ /* 0x000e2800000e0000 */
[----:B------:R1:W-:Y:S04]  /*2a00*/  STL [R1+0x14c], RZ ;  /* 0x00014cff01007387 */ /* 0x0003e80000100800 */
[----:B------:R1:W-:Y:S04]  /*2a10*/  STL [R1+0x150], RZ ;  /* 0x000150ff01007387 */ /* 0x0003e80000100800 */
[----:B------:R1:W-:Y:S04]  /*2a20*/  STL [R1+0x154], RZ ;  /* 0x000154ff01007387 */ /* 0x0003e80000100800 */
[----:B------:R1:W-:Y:S04]  /*2a30*/  STL [R1+0x158], RZ ;  /* 0x000158ff01007387 */ /* 0x0003e80000100800 */
[----:B------:R1:W-:Y:S04]  /*2a40*/  STL [R1+0x15c], RZ ;  /* 0x00015cff01007387 */ /* 0x0003e80000100800 */
[----:B------:R1:W-:Y:S01]  /*2a50*/  STL [R1+0x160], RZ ;  /* 0x000160ff01007387 */ /* 0x0003e20000100800 */
[----:B0-----:R-:W-:Y:S01]  /*2a60*/  R2UR UR12, R0 ;  /* 0x00000000000c72ca */ /* 0x001fe200000e0000 */
[----:B------:R-:W-:-:S02]  /*2a70*/  IMAD.U32 R0, RZ, RZ, UR4 ;  /* 0x00000004ff007e24 */ /* 0x000fc4000f8e00ff */
[----:B------:R1:W-:Y:S04]  /*2a80*/  STL [R1+0x164], RZ ;  /* 0x000164ff01007387 */ /* 0x0003e80000100800 */
[----:B------:R1:W-:Y:S04]  /*2a90*/  STL [R1+0x168], RZ ;  /* 0x000168ff01007387 */ /* 0x0003e80000100800 */
[----:B------:R1:W-:Y:S02]  /*2aa0*/  STL [R1+0x16c], RZ ;  /* 0x00016cff01007387 */ /* 0x0003e40000100800 */
[----:B------:R-:W-:-:S02]  /*2ab0*/  ULEA.HI UR11, UR12, UR12, URZ, 0x1 ;  /* 0x0000000c0c0b7291 */ /* 0x000fc4000f8f083f */
[----:B------:R1:W-:Y:S02]  /*2ac0*/  STL [R1+0x170], RZ ;  /* 0x000170ff01007387 */ /* 0x0003e40000100800 */
[----:B------:R-:W-:Y:S02]  /*2ad0*/  ULOP3.LUT UR16, UR11, 0xffffe, URZ, 0xc0, !UPT ;  /* 0x000ffffe0b107892 */ /* 0x000fe4000f8ec03f */
[----:B------:R1:W-:Y:S01]  /*2ae0*/  STL [R1+0x174], RZ ;  /* 0x000174ff01007387 */ /* 0x0003e20000100800 */
[----:B--2---:R-:W-:Y:S02]  /*2af0*/  ULEA UR11, UR18, UR17, 0x18 ;  /* 0x00000011120b7291 */ /* 0x004fe4000f8ec03f */
[----:B------:R-:W-:Y:S01]  /*2b00*/  UIADD3 UR16, UR12, -UR16, URZ ;  /* 0x800000100c107290 */ /* 0x000fe2000fffe03f */
[----:B------:R1:W-:Y:S03]  /*2b10*/  STL [R1+0x178], RZ ;  /* 0x000178ff01007387 */ /* 0x0003e60000100800 */
[----:B------:R-:W-:Y:S01]  /*2b20*/  ULEA UR16, UR16, UR11, 0xc ;  /* 0x0000000b10107291 */ /* 0x000fe2000f8e603f */
[----:B------:R1:W-:Y:S03]  /*2b30*/  STL [R1+0x17c], RZ ;  /* 0x00017cff01007387 */ /* 0x0003e60000100800 */
[----:B------:R-:W-:Y:S01]  /*2b40*/  UIADD3 UR16, UR16, 0x180, URZ ;  /* 0x0000018010107890 */ /* 0x000fe2000fffe03f */
[----:B------:R1:W-:Y:S03]  /*2b50*/  STL [R1+0x180], RZ ;  /* 0x000180ff01007387 */ /* 0x0003e60000100800 */
[----:B------:R-:W-:Y:S01]  /*2b60*/  USHF.R.U32.HI UR12, URZ, 0x4, UR16 ;  /* 0x000000043f0c7899 */ /* 0x000fe20008011610 */
[----:B------:R1:W-:Y:S03]  /*2b70*/  STL [R1+0x184], RZ ;  /* 0x000184ff01007387 */ /* 0x0003e60000100800 */
[----:B------:R-:W-:Y:S01]  /*2b80*/  ULOP3.LUT UR12, UR12, 0x3fff, URZ, 0xc0, !UPT ;  /* 0x00003fff0c0c7892 */ /* 0x000fe2000f8ec03f */
[----:B------:R1:W-:Y:S04]  /*2b90*/  STL [R1+0x188], RZ ;  /* 0x000188ff01007387 */ /* 0x0003e80000100800 */
        /* <DEDUP_REMOVED lines=28> */
[----:B------:R1:W-:Y:S01]  /*2d60*/  STL [R1+0x1fc], RZ ;  /* 0x0001fcff01007387 */ /* 0x0003e20000100800 */
[----:B------:R-:W-:Y:S05]  /*2d70*/  @!P0 BRA `(.L_x_17) ;  /* 0x0000004000c08947 */ /* 0x000fea0003800000 */
[----:B------:R-:W-:-:S06]  /*2d80*/  UISETP.NE.AND UP0, UPT, UR22, 0x3, UPT ;  /* 0x000000031600788c */ /* 0x000fcc000bf05270 */
[----:B------:R-:W-:-:S13]  /*2d90*/  PLOP3.LUT P1, PT, PT, PT, UP0, 0x80, 0x0 ;  /* 0x000000000000781c */ /* 0x000fda0003f2f008 */
[----:B------:R-:W-:Y:S05]  /*2da0*/  @!P1 BRA `(.L_x_18) ;  /* 0x0000000000049947 */ /* 0x000fea0003800000 */
[----:B------:R-:W-:Y:S01]  /*2db0*/  BPT.TRAP 0x1 ;  /* 0x000000040000795c */ /* 0x000fe20000300000 */
.L_x_18:
[----:B------:R-:W-:Y:S01]  /*2dc0*/  ULEA UR6, UR5, UR11, 0x3 ;  /* 0x0000000b05067291 */ /* 0x000fe2000f8e183f */
[----:B------:R-:W-:-:S05]  /*2dd0*/  IMAD.U32 R0, RZ, RZ, UR4 ;  /* 0x00000004ff007e24 */ /* 0x000fca000f8e00ff */
[----:B------:R-:W-:-:S04]  /*2de0*/  SHF.L.U32 R0, R0, 0x1f, RZ ;  /* 0x0000001f00007819 */ /* 0x000fc800000006ff */
[----:B------:R0:W2:Y:S01]  /*2df0*/  SYNCS.PHASECHK.TRANS64.TRYWAIT P0, [UR6], R0 ;  /* 0x00000000ff0075a7 */ /* 0x0000a20008000146 */
[----:B------:R-:W-:Y:S05]  /*2e00*/  @!P1 BRA `(.L_x_19) ;  /* 0x0000000000049947 */ /* 0x000fea0003800000 */
[----:B------:R-:W-:Y:S01]  /*2e10*/  BPT.TRAP 0x1 ;  /* 0x000000040000795c */ /* 0x000fe20000300000 */
.L_x_19:
[----:B--2---:R-:W-:Y:S05]  /*2e20*/  @P0 BRA `(.L_x_20) ;  /* 0x0000000000080947 */ /* 0x004fea0003800000 */
[----:B------:R-:W2:Y:S02]  /*2e30*/  SYNCS.PHASECHK.TRANS64.TRYWAIT P0, [UR6], R0 ;  /* 0x00000000ff0075a7 */ /* 0x000ea40008000146 */
[----:B--2---:R-:W-:Y:S05]  /*2e40*/  @!P0 BRA `(.L_x_21) ;  /* 0x0000022400f48947 */ /* 0x004fea0003800000 */
.L_x_20:
[----:B------:R-:W-:Y:S01]  /*2e50*/  UIADD3 UR6, UR11, 0x1c180, URZ ;  /* 0x0001c1800b067890 */ /* 0x000fe2000fffe03f */
[----:B------:R-:W-:Y:S01]  /*2e60*/  WARPGROUP.ARRIVE ;  /* 0x00000000000079c5 */ /* 0x000fe20000000000 */
[----:B------:R-:W-:Y:S02]  /*2e70*/  ULOP3.LUT UR7, UR12, 0x10000, URZ, 0xfc, !UPT ;  /* 0x000100000c077892 */ /* 0x000fe4000f8efc3f */
[----:B------:R-:W-:Y:S02]  /*2e80*/  USHF.R.U32.HI UR6, URZ, 0x4, UR6 ;  /* 0x000000043f067899 */ /* 0x000fe40008011606 */
[----:B------:R-:W-:Y:S02]  /*2e90*/  ULEA UR7, UR5, UR7, 0xa ;  /* 0x0000000705077291 */ /* 0x000fe4000f8e503f */
[----:B------:R-:W-:Y:S01]  /*2ea0*/  ULOP3.LUT UR6, UR6, 0x3fff, URZ, 0xc0, !UPT ;  /* 0x00003fff06067892 */ /* 0x000fe2000f8ec03f */
[----:B------:R-:W-:Y:S01]  /*2eb0*/  UMOV UR17, 0x80000020 ;  /* 0x8000002000117882 */ /* 0x000fe20000000000 */
[----:B------:R-:W-:-:S02]  /*2ec0*/  UMOV UR19, 0x80000020 ;  /* 0x8000002000137882 */ /* 0x000fc40000000000 */
[----:B------:R-:W-:Y:S01]  /*2ed0*/  ULOP3.LUT UR6, UR6, 0x10000, URZ, 0xfc, !UPT ;  /* 0x0001000006067892 */ /* 0x000fe2000f8efc3f */
[----:B------:R-:W-:-:S03]  /*2ee0*/  UMOV UR16, UR7 ;  /* 0x0000000700107c82 */ /* 0x000fc60008000000 */
[----:B------:R-:W-:-:S03]  /*2ef0*/  ULEA UR8, UR5, UR6, 0xa ;  /* 0x0000000605087291 */ /* 0x000fc6000f8e503f */
[----:B------:R-:W-:-:S04]  /*2f00*/  UMOV UR6, 0x2 ;  /* 0x0000000200067882 */ /* 0x000fc80000000000 */
[----:B------:R-:W-:Y:S02]  /*2f10*/  UMOV UR18, UR8 ;  /* 0x0000000800127c82 */ /* 0x000fe40008000000 */
[----:B------:R-:W-:Y:S01]  /*2f20*/  QGMMA.64x256x32.F32.E4M3.E4M3 R24, gdesc[UR16], RZ, !UPT, gsb0 ;  /* 0x03e00000101879f3 */ /* 0x000fe2000c0008ff */
[----:B------:R-:W-:Y:S01]  /*2f30*/  UIADD3 UR16, UR7, 0x200, URZ ;  /* 0x0000020007107890 */ /* 0x000fe2000fffe03f */
[----:B------:R-:W-:Y:S01]  /*2f40*/  UMOV UR17, 0x80000020 ;  /* 0x8000002000117882 */ /* 0x000fe20000000000 */
[----:B------:R-:W-:Y:S02]  /*2f50*/  WARPGROUP.DEPBAR.LE gsb0, 0x0 ;  /* 0x00008000000079c5 */ /* 0x000fe40000010000 */
[----:B------:R-:W-:Y:S04]  /*2f60*/  STL.64 [R1], R24 ;  /* 0x0000001801007387 */ /* 0x000fe80000100a00 */
[----:B------:R-:W-:Y:S04]  /*2f70*/  STL.64 [R1+0x8], R26 ;  /* 0x0000081a01007387 */ /* 0x000fe80000100a00 */
        /* <DEDUP_REMOVED lines=61> */
[----:B------:R3:W-:Y:S02]  /*3350*/  STL.64 [R1+0x1f8], R150 ;  /* 0x0001f89601007387 */ /* 0x0007e40000100a00 */
[----:B---3--:R-:W-:-:S06]  /*3360*/  WARPGROUP.ARRIVE ;  /* 0x00000000000079c5 */ /* 0x008fcc0000000000 */
[----:B------:R-:W-:Y:S03]  /*3370*/  QGMMA.64x256x32.F32.E4M3.E4M3 R24, gdesc[UR16], RZ, !UPT, gsb0 ;  /* 0x03e00000101879f3 */ /* 0x000fe6000c0008ff */
[----:B------:R-:W-:Y:S02]  /*3380*/  WARPGROUP.DEPBAR.LE gsb0, 0x0 ;  /* 0x00008000000079c5 */ /* 0x000fe40000010000 */
        /* <DEDUP_REMOVED lines=21> */
[----:B------:R3:W-:Y:S04]  /*34e0*/  STL.64 [R1+0x478], R108 ;  /* 0x0004786c01007387 */ /* 0x0007e80000100a00 */
        /* <DEDUP_REMOVED lines=70> */
[----:B---3--:R-:W3:Y:S04]  /*3950*/  LDL.LU.64 R108, [R1] ;  /* 0x00000000016c7983 */ /* 0x008ee80000300a00 */
[----:B------:R-:W3:Y:S04]  /*3960*/  LDL.LU.64 R110, [R1+0x8] ;  /* 0x00000800016e7983 */ /* 0x000ee80000300a00 */
        /* <DEDUP_REMOVED lines=61> */
[----:B------:R-:W3:Y:S01]  /*3d40*/  LDL.LU.64 R234, [R1+0x1f8] ;  /* 0x0001f80001ea7983 */ /* 0x000ee20000300a00 */
[----:B------:R-:W-:-:S02]  /*3d50*/  UIADD3 UR16, UR7, 0x2, URZ ;  /* 0x0000000207107890 */ /* 0x000fc4000fffe03f */
[----:B------:R-:W-:Y:S01]  /*3d60*/  UIADD3 UR18, UR8, 0x2, URZ ;  /* 0x0000000208127890 */ /* 0x000fe2000fffe03f */
[----:B------:R-:W-:Y:S01]  /*3d70*/  STL [R1+0x338], RZ ;  /* 0x000338ff01007387 */ /* 0x000fe20000100800 */
[----:B------:R-:W-:Y:S01]  /*3d80*/  UMOV UR17, 0x80000020 ;  /* 0x8000002000117882 */ /* 0x000fe20000000000 */
[----:B------:R-:W-:Y:S02]  /*3d90*/  UMOV UR19, 0x80000020 ;  /* 0x8000002000137882 */ /* 0x000fe40000000000 */
        /* <DEDUP_REMOVED lines=25> */
[----:B---3--:R-:W-:-:S06]  /*3f30*/  WARPGROUP.ARRIVE ;  /* 0x00000000000079c5 */ /* 0x008fcc0000000000 */
[----:B------:R-:W-:Y:S03]  /*3f40*/  QGMMA.64x256x32.F32.E4M3.E4M3 R108, gdesc[UR16], R108, gsb0 ;  /* 0x03e00000106c79f3 */ /* 0x000fe6000800086c */
[----:B------:R-:W-:Y:S02]  /*3f50*/  WARPGROUP.DEPBAR.LE gsb0, 0x0 ;  /* 0x00008000000079c5 */ /* 0x000fe40000010000 */
[----:B------:R-:W-:Y:S01]  /*3f60*/  STL.64 [R1], R108 ;  /* 0x0000006c01007387 */ /* 0x000fe20000100a00 */
[----:B------:R-:W-:Y:S01]  /*3f70*/  UIADD3 UR16, UR7, 0x202, URZ ;  /* 0x0000020207107890 */ /* 0x000fe2000fffe03f */
[----:B------:R-:W-:Y:S02]  /*3f80*/  IMAD.MOV.U32 R2, RZ, RZ, R234 ;  /* 0x000000ffff027224 */ /* 0x000fe400078e00ea */
[----:B------:R-:W-:Y:S01]  /*3f90*/  STL.64 [R1+0x8], R110 ;  /* 0x0000086e01007387 */ /* 0x000fe20000100a00 */
[----:B------:R-:W-:Y:S01]  /*3fa0*/  UMOV UR17, 0x80000020 ;  /* 0x8000002000117882 */ /* 0x000fe20000000000 */
[----:B------:R-:W-:Y:S01]  /*3fb0*/  ULDC UR7, c[0x0][0x50c] ;  /* 0x0001430000077ab9 */ /* 0x000fe20000000800 */
[----:B0-2---:R-:W-:Y:S01]  /*3fc0*/  IMAD.MOV.U32 R0, RZ, RZ, R235 ;  /* 0x000000ffff007224 */ /* 0x005fe200078e00eb */
        /* <DEDUP_REMOVED lines=62> */
[----:B0-----:R-:W3:Y:S04]  /*43b0*/  LDL.LU.64 R150, [R1+0x520] ;  /* 0x0005200001967983 */ /* 0x001ee80000300a00 */
        /* <DEDUP_REMOVED lines=21> */
[----:B------:R-:W-:Y:S01]  /*4510*/  UISETP.NE.AND UP0, UPT, UR7, 0x2, UPT ;  /* 0x000000020700788c */ /* 0x000fe2000bf05270 */
[----:B------:R-:W-:-:S02]  /*4520*/  CS2R R236, SRZ ;  /* 0x0000000000ec7805 */ /* 0x000fc4000001ff00 */
[----:B--2---:R-:W-:Y:S01]  /*4530*/  CS2R R234, SRZ ;  /* 0x0000000000ea7805 */ /* 0x004fe2000001ff00 */
[----:B------:R0:W-:Y:S01]  /*4540*/  STL [R1+0x2d0], RZ ;  /* 0x0002d0ff01007387 */ /* 0x0001e20000100800 */
[----:B------:R-:W-:Y:S01]  /*4550*/  USEL UR7, URZ, 0x1, UP0 ;  /* 0x000000013f077887 */ /* 0x000fe20008000000 */
[----:B------:R-:W-:Y:S02]  /*4560*/  CS2R R232, SRZ ;  /* 0x0000000000e87805 */ /* 0x000fe4000001ff00 */
[----:B------:R-:W-:Y:S01]  /*4570*/  CS2R R230, SRZ ;  /* 0x0000000000e67805 */ /* 0x000fe2000001ff00 */
[----:B------:R0:W-:Y:S01]  /*4580*/  STL [R1+0x2cc], RZ ;  /* 0x0002ccff01007387 */ /* 0x0001e20000100800 */
[----:B------:R-:W-:Y:S02]  /*4590*/  CS2R R228, SRZ ;  /* 0x0000000000e47805 */ /* 0x000fe4000001ff00 */
[----:B------:R-:W-:Y:S02]  /*45a0*/  CS2R R226, SRZ ;  /* 0x0000000000e27805 */ /* 0x000fe4000001ff00 */
[----:B------:R-:W-:Y:S01]  /*45b0*/  ISETP.NE.AND P0, PT, RZ, UR7, PT ;  /* 0x00000007ff007c0c */ /* 0x000fe2000bf05270 */
[----:B------:R0:W-:Y:S01]  /*45c0*/  STL [R1+0x2c8], RZ ;  /* 0x0002c8ff01007387 */ /* 0x0001e20000100800 */
[----:B------:R-:W-:-:S02]  /*45d0*/  CS2R R224, SRZ ;  /* 0x0000000000e07805 */ /* 0x000fc4000001ff00 */
[----:B------:R-:W-:Y:S02]  /*45e0*/  CS2R R222, SRZ ;  /* 0x0000000000de7805 */ /* 0x000fe4000001ff00 */
[----:B------:R-:W-:Y:S01]  /*45f0*/  CS2R R220, SRZ ;  /* 0x0000000000dc7805 */ /* 0x000fe2000001ff00 */
[----:B------:R0:W-:Y:S01]  /*4600*/  STL [R1+0x2c4], RZ ;  /* 0x0002c4ff01007387 */ /* 0x0001e20000100800 */
[----:B------:R-:W-:Y:S02]  /*4610*/  CS2R R218, SRZ ;  /* 0x0000000000da7805 */ /* 0x000fe4000001ff00 */
[----:B------:R-:W-:Y:S02]  /*4620*/  CS2R R216, SRZ ;  /* 0x0000000000d87805 */ /* 0x000fe4000001ff00 */
[----:B------:R-:W-:Y:S01]  /*4630*/  CS2R R214, SRZ ;  /* 0x0000000000d67805 */ /* 0x000fe2000001ff00 */
        /* <DEDUP_REMOVED lines=54> */
[----:B------:R-:W-:Y:S01]  /*49a0*/  CS2R R4, SRZ ;  /* 0x0000000000047805 */ /* 0x000fe2000001ff00 */
[----:B------:R-:W-:Y:S01]  /*49b0*/  IMAD.MOV.U32 R3, RZ, RZ, RZ ;  /* 0x000000ffff037224 */ /* 0x000fe200078e00ff */
        /* <DEDUP_REMOVED lines=35> */
[----:B---3--:R-:W-:-:S06]  /*4bf0*/  WARPGROUP.ARRIVE ;  /* 0x00000000000079c5 */ /* 0x008fcc0000000000 */
[----:B------:R-:W-:Y:S03]  /*4c00*/  QGMMA.64x256x32.F32.E4M3.E4M3 R24, gdesc[UR16], R24, gsb0 ;  /* 0x03e00000101879f3 */ /* 0x000fe60008000818 */
[----:B------:R-:W-:Y:S02]  /*4c10*/  WARPGROUP.DEPBAR.LE gsb0, 0x0 ;  /* 0x00008000000079c5 */ /* 0x000fe40000010000 */
[----:B0-----:R-:W-:Y:S05]  /*4c20*/  @!P0 BRA `(.L_x_22) ;  /* 0x0000002000f88947 */ /* 0x001fea0003800000 */
[----:B------:R-:W2:Y:S04]  /*4c30*/  LDL R3, [R1] ;  /* 0x0000000001037983 */ /* 0x000ea80000100800 */
[----:B------:R-:W3:Y:S04]  /*4c40*/  LDL R4, [R1+0x4] ;  /* 0x0000040001047983 */ /* 0x000ee80000100800 */
[----:B------:R-:W4:Y:S04]  /*4c50*/  LDL R5, [R1+0x8] ;  /* 0x0000080001057983 */ /* 0x000f280000100800 */
[----:B------:R-:W5:Y:S04]  /*4c60*/  LDL R6, [R1+0xc] ;  /* 0x00000c0001067983 */ /* 0x000f680000100800 */
        /* <DEDUP_REMOVED lines=101> */
[----:B------:R0:W-:Y:S04]  /*52c0*/  STL [R1+0x4c4], R131 ;  /* 0x0004c48301007387 */ /* 0x0001e80000100800 */
[----:B0-----:R-:W5:Y:S04]  /*52d0*/  LDL R131, [R1+0x1a4] ;  /* 0x0001a40001837983 */ /* 0x001f680000100800 */
        /* <DEDUP_REMOVED lines=39> */
[----:B0-----:R-:W5:Y:S01]  /*5550*/  LDL R151, [R1+0x1f4] ;  /* 0x0001f40001977983 */ /* 0x001f620000100800 */
[----:B------:R-:W-:-:S01]  /*5560*/  FADD R2, RZ, R2 ;  /* 0x00000002ff027221 */ /* 0x000fc20000000000 */
[----:B------:R-:W-:Y:S01]  /*5570*/  FADD R0, RZ, R0 ;  /* 0x00000000ff007221 */ /* 0x000fe20000000000 */
[----:B--2---:R-:W-:-:S01]  /*5580*/  FADD R3, RZ, R3 ;  /* 0x00000003ff037221 */ /* 0x004fc20000000000 */
[----:B---3--:R-:W-:Y:S01]  /*5590*/  FADD R4, RZ, R4 ;  /* 0x00000004ff047221 */ /* 0x008fe20000000000 */
[----:B----4-:R-:W-:-:S01]  /*55a0*/  FADD R5, RZ, R5 ;  /* 0x00000005ff057221 */ /* 0x010fc20000000000 */
[----:B-----5:R-:W-:Y:S01]  /*55b0*/  FADD R6, RZ, R6 ;  /* 0x00000006ff067221 */ /* 0x020fe20000000000 */
[----:B------:R-:W-:-:S01]  /*55c0*/  FADD R7, RZ, R7 ;  /* 0x00000007ff077221 */ /* 0x000fc20000000000 */
[----:B------:R-:W-:Y:S01]  /*55d0*/  FADD R8, RZ, R8 ;  /* 0x00000008ff087221 */ /* 0x000fe20000000000 */
        /* <DEDUP_REMOVED lines=13> */
[----:B------:R-:W2:Y:S01]  /*56b0*/  LDL.LU R131, [R1+0x4c4] ;  /* 0x0004c40001837983 */ /* 0x000ea20000300800 */
        /* <DEDUP_REMOVED lines=13> */
[----:B------:R-:W3:Y:S01]  /*5790*/  LDL.LU R132, [R1+0x4c0] ;  /* 0x0004c00001847983 */ /* 0x000ee20000300800 */
        /* <DEDUP_REMOVED lines=16> */
[----:B------:R0:W-:Y:S01]  /*58a0*/  STL [R1+0x200], R133 ;  /* 0x0002008501007387 */ /* 0x0001e20000100800 */
        /* <DEDUP_REMOVED lines=9> */
[----:B0-----:R-:W4:Y:S01]  /*5940*/  LDL.LU R133, [R1+0x4bc] ;  /* 0x0004bc0001857983 */ /* 0x001f220000300800 */
[----:B------:R-:W-:-:S01]  /*5950*/  FADD R184, RZ, R184 ;  /* 0x000000b8ffb87221 */ /* 0x000fc20000000000 */
[----:B------:R-:W-:Y:S01]  /*5960*/  FADD R185, RZ, R185 ;  /* 0x000000b9ffb97221 */ /* 0x000fe20000000000 */
[----:B------:R-:W-:-:S01]  /*5970*/  FADD R186, RZ, R186 ;  /* 0x000000baffba7221 */ /* 0x000fc20000000000 */
        /* <DEDUP_REMOVED lines=10> */
[----:B0-----:R-:W5:Y:S01]  /*5a20*/  LDL.LU R134, [R1+0x4b8] ;  /* 0x0004b80001867983 */ /* 0x001f620000300800 */
        /* <DEDUP_REMOVED lines=52> */
[----:B0-----:R-:W5:Y:S04]  /*5d70*/  LDL.LU R138, [R1+0x4a8] ;  /* 0x0004a800018a7983 */ /* 0x001f680000300800 */
[----:B------:R0:W-:Y:S01]  /*5d80*/  STL [R1+0x218], R139 ;  /* 0x0002188b01007387 */ /* 0x0001e20000100800 */
[----:B------:R-:W-:-:S03]  /*5d90*/  FADD R140, RZ, R140 ;  /* 0x0000008cff8c7221 */ /* 0x000fc60000000000 */
        /* <DEDUP_REMOVED lines=34> */
[----:B------:R0:W-:Y:S04]  /*5fc0*/  STL [R1+0x248], R151 ;  /* 0x0002489701007387 */ /* 0x0001e80000100800 */
[----:B0-----:R-:W5:Y:S04]  /*5fd0*/  LDL.LU R151, [R1+0x474] ;  /* 0x0004740001977983 */ /* 0x001f680000300800 */
[----:B------:R0:W-:Y:S04]  /*5fe0*/  STL [R1+0x24c], R2 ;  /* 0x00024c0201007387 */ /* 0x0001e80000100800 */
[----:B------:R1:W-:Y:S01]  /*5ff0*/  STL [R1+0x250], R0 ;  /* 0x0002500001007387 */ /* 0x0003e20000100800 */
[----:B0-----:R-:W-:-:S01]  /*6000*/  FADD R2, RZ, R24 ;  /* 0x00000018ff027221 */ /* 0x001fc20000000000 */
[----:B-1----:R-:W-:-:S04]  /*6010*/  FADD R0, RZ, R25 ;  /* 0x00000019ff007221 */ /* 0x002fc80000000000 */
        /* <DEDUP_REMOVED lines=211> */
[----:B--2---:R-:W-:-:S04]  /*6d50*/  FADD R0, RZ, R131 ;  /* 0x00000083ff007221 */ /* 0x004fc80000000000 */
[----:B------:R3:W-:Y:S04]  /*6d60*/  STL [R1+0x3fc], R2 ;  /* 0x0003fc0201007387 */ /* 0x0007e80000100800 */
[----:B------:R4:W-:Y:S01]  /*6d70*/  STL [R1+0x400], R0 ;  /* 0x0004000001007387 */ /* 0x0009e20000100800 */
[----:B---3--:R-:W-:-:S01]  /*6d80*/  FADD R2, RZ, R132 ;  /* 0x00000084ff027221 */ /* 0x008fc20000000000 */
[----:B----4-:R-:W-:-:S04]  /*6d90*/  FADD R0, RZ, R133 ;  /* 0x00000085ff007221 */ /* 0x010fc80000000000 */
[----:B------:R5:W-:Y:S04]  /*6da0*/  STL [R1+0x404], R2 ;  /* 0x0004040201007387 */ /* 0x000be80000100800 */
[----:B------:R0:W-:Y:S01]  /*6db0*/  STL [R1+0x408], R0 ;  /* 0x0004080001007387 */ /* 0x0001e20000100800 */
[----:B-----5:R-:W-:-:S01]  /*6dc0*/  FADD R2, RZ, R134 ;  /* 0x00000086ff027221 */ /* 0x020fc20000000000 */
[----:B0-----:R-:W-:-:S04]  /*6dd0*/  FADD R0, RZ, R135 ;  /* 0x00000087ff007221 */ /* 0x001fc80000000000 */
        /* <DEDUP_REMOVED lines=34> */
[----:B------:R-:W-:-:S05]  /*7000*/  UMOV UR6, URZ ;  /* 0x0000003f00067c82 */ /* 0x000fca0008000000 */
.L_x_22:
[----:B------:R-:W-:-:S04]  /*7010*/  UIADD3 UR23, UR5, 0x1, URZ ;  /* 0x0000000105177890 */ /* 0x000fc8000fffe03f */
[----:B------:R-:W-:-:S04]  /*7020*/  UISETP.NE.AND UP0, UPT, UR23, 0x7, UPT ;  /* 0x000000071700788c */ /* 0x000fc8000bf05270 */
[----:B------:R-:W-:Y:S02]  /*7030*/  USEL UR8, URZ, 0x1, UP0 ;  /* 0x000000013f087887 */ /* 0x000fe40008000000 */
[----:B------:R-:W-:Y:S02]  /*7040*/  USEL UR23, UR23, URZ, UP0 ;  /* 0x0000003f17177287 */ /* 0x000fe40008000000 */
[----:B------:R-:W-:-:S06]  /*7050*/  ULOP3.LUT UR8, UR4, UR8, URZ, 0x3c, !UPT ;  /* 0x0000000804087292 */ /* 0x000fcc000f8e3c3f */
[----:B0-----:R-:W-:Y:S01]  /*7060*/  IMAD.U32 R0, RZ, RZ, UR8 ;  /* 0x00000008ff007e24 */ /* 0x001fe2000f8e00ff */
[----:B------:R-:W-:-:S06]  /*7070*/  UMOV UR8, 0x1 ;  /* 0x0000000100087882 */ /* 0x000fcc0000000000 */
.L_x_17:
[----:B------:R-:W-:-:S04]  /*7080*/  UISETP.LT.AND UP0, UPT, UR9, 0x1, UPT ;  /* 0x000000010900788c */ /* 0x000fc8000bf01270 */
[----:B------:R-:W-:-:S04]  /*7090*/  USEL UR16, UR9, 0x1, UP0 ;  /* 0x0000000109107887 */ /* 0x000fc80008000000 */
[----:B------:R-:W-:-:S04]  /*70a0*/  UIADD3 UR16, UR9, -UR16, URZ ;  /* 0x8000001009107290 */ /* 0x000fc8000fffe03f */
[----:B------:R-:W-:-:S06]  /*70b0*/  UISETP.GE.AND UP0, UPT, UR16, 0x1, UPT ;  /* 0x000000011000788c */ /* 0x000fcc000bf06270 */
[----:B------:R-:W-:-:S13]  /*70c0*/  PLOP3.LUT P0, PT, PT, PT, UP0, 0x80, 0x0 ;  /* 0x000000000000781c */ /* 0x000fda0003f0f008 */
[----:B------:R-:W-:Y:S05]  /*70d0*/  @!P0 BRA `(.L_x_23) ;  /* 0x0000006000688947 */ /* 0x000fea0003800000 */
[----:B------:R-:W-:Y:S01]  /*70e0*/  UMOV UR24, UR16 ;  /* 0x0000001000187c82 */ /* 0x000fe20008000000 */
[----:B------:R-:W-:Y:S01]  /*70f0*/  UMOV UR25, UR5 ;  /* 0x0000000500197c82 */ /* 0x000fe20008000000 */
[----:B------:R-:W-:-:S05]  /*7100*/  ULDC UR26, c[0x0][0x50c] ;  /* 0x00014300001a7ab9 */ /* 0x000fca0000000800 */
.L_x_31:
[----:B------:R-:W-:-:S06]  /*7110*/  UISETP.NE.AND UP0, UPT, UR22, 0x3, UPT ;  /* 0x000000031600788c */ /* 0x000fcc000bf05270 */
[----:B------:R-:W-:-:S13]  /*7120*/  PLOP3.LUT P1, PT, PT, PT, UP0, 0x80, 0x0 ;  /* 0x000000000000781c */ /* 0x000fda0003f2f008 */
[----:B------:R-:W-:Y:S05]  /*7130*/  @!P1 BRA `(.L_x_24) ;  /* 0x0000000000049947 */ /* 0x000fea0003800000 */
[----:B------:R-:W-:Y:S01]  /*7140*/  BPT.TRAP 0x1 ;  /* 0x000000040000795c */ /* 0x000fe20000300000 */
.L_x_24:
[----:B------:R-:W0:Y:S01]  /*7150*/  S2UR UR16, SR_CgaCtaId ;  /* 0x00000000001079c3 */ /* 0x000e220000008800 */
[----:B------:R-:W-:Y:S01]  /*7160*/  UMOV UR11, 0x400 ;  /* 0x00000400000b7882 */ /* 0x000fe20000000000 */
[----:B------:R-:W-:Y:S01]  /*7170*/  SHF.L.U32 R2, R0, 0x1f, RZ ;  /* 0x0000001f00027819 */ /* 0x000fe200000006ff */
[----:B0-----:R-:W-:-:S04]  /*7180*/  ULEA UR11, UR16, UR11, 0x18 ;  /* 0x0000000b100b7291 */ /* 0x001fc8000f8ec03f */
[----:B------:R-:W-:-:S09]  /*7190*/  ULEA UR16, UR23, UR11, 0x3 ;  /* 0x0000000b17107291 */ /* 0x000fd2000f8e183f */
[----:B------:R0:W2:Y:S01]  /*71a0*/  SYNCS.PHASECHK.TRANS64.TRYWAIT P0, [UR16], R2 ;  /* 0x00000002ff0075a7 */ /* 0x0000a20008000150 */
[----:B------:R-:W-:Y:S05]  /*71b0*/  @!P1 BRA `(.L_x_25) ;  /* 0x0000000000049947 */ /* 0x000fea0003800000 */
[----:B------:R-:W-:Y:S01]  /*71c0*/  BPT.TRAP 0x1 ;  /* 0x000000040000795c */ /* 0x000fe20000300000 */
.L_x_25:
[----:B--2---:R-:W-:Y:S05]  /*71d0*/  @P0 BRA `(.L_x_26) ;  /* 0x0000000000080947 */ /* 0x004fea0003800000 */
[----:B------:R-:W2:Y:S02]  /*71e0*/  SYNCS.PHASECHK.TRANS64.TRYWAIT P0, [UR16], R2 ;  /* 0x00000002ff0075a7 */ /* 0x000ea40008000150 */
[----:B--2---:R-:W-:Y:S05]  /*71f0*/  @!P0 BRA `(.L_x_27) ;  /* 0x000001e400208947 */ /* 0x004fea0003800000 */
.L_x_26:
        /* <DEDUP_REMOVED lines=64> */
[----:B--2---:R-:W2:Y:S04]  /*7600*/  LDL.LU.64 R108, [R1] ;  /* 0x00000000016c7983 */ /* 0x004ea80000300a00 */
[----:B------:R-:W2:Y:S04]  /*7610*/  LDL.LU.64 R110, [R1+0x8] ;  /* 0x00000800016e7983 */ /* 0x000ea80000300a00 */
        /* <DEDUP_REMOVED lines=61> */
[----:B------:R-:W2:Y:S01]  /*79f0*/  LDL.LU.64 R234, [R1+0x1f8] ;  /* 0x0001f80001ea7983 */ /* 0x000ea20000300a00 */
[----:B------:R-:W-:-:S02]  /*7a00*/  UIADD3 UR16, UR11, 0x1c180, URZ ;  /* 0x0001c1800b107890 */ /* 0x000fc4000fffe03f */
[----:B------:R-:W-:Y:S02]  /*7a10*/  UISETP.NE.AND UP0, UPT, UR7, URZ, UPT ;  /* 0x0000003f0700728c */ /* 0x000fe4000bf05270 */
[----:B------:R-:W-:Y:S02]  /*7a20*/  USHF.R.U32.HI UR16, URZ, 0x4, UR16 ;  /* 0x000000043f107899 */ /* 0x000fe40008011610 */
[----:B------:R-:W-:Y:S02]  /*7a30*/  USEL UR8, UR8, URZ, !UP0 ;  /* 0x0000003f08087287 */ /* 0x000fe4000c000000 */
[----:B------:R-:W-:Y:S02]  /*7a40*/  ULOP3.LUT UR16, UR16, 0x3fff, URZ, 0xc0, !UPT ;  /* 0x00003fff10107892 */ /* 0x000fe4000f8ec03f */
[----:B------:R-:W-:Y:S02]  /*7a50*/  UISETP.NE.U32.AND UP0, UPT, UR8, URZ, UPT ;  /* 0x0000003f0800728c */ /* 0x000fe4000bf05070 */
[----:B------:R-:W-:-:S02]  /*7a60*/  ULOP3.LUT UR7, UR12, 0x10000, URZ, 0xfc, !UPT ;  /* 0x000100000c077892 */ /* 0x000fc4000f8efc3f */
[----:B------:R-:W-:Y:S02]  /*7a70*/  ULOP3.LUT UR8, UR16, 0x10000, URZ, 0xfc, !UPT ;  /* 0x0001000010087892 */ /* 0x000fe4000f8efc3f */
[----:B------:R-:W-:Y:S02]  /*7a80*/  ULEA UR7, UR23, UR7, 0xa ;  /* 0x0000000717077291 */ /* 0x000fe4000f8e503f */
[----:B------:R-:W-:Y:S01]  /*7a90*/  ULEA UR8, UR23, UR8, 0xa ;  /* 0x0000000817087291 */ /* 0x000fe2000f8e503f */
[----:B------:R-:W-:Y:S01]  /*7aa0*/  UMOV UR17, 0x80000020 ;  /* 0x8000002000117882 */ /* 0x000fe20000000000 */
[----:B------:R-:W-:-:S03]  /*7ab0*/  UMOV UR19, 0x80000020 ;  /* 0x8000002000137882 */ /* 0x000fc60000000000 */
[----:B------:R-:W-:Y:S02]  /*7ac0*/  UMOV UR16, UR7 ;  /* 0x0000000700107c82 */ /* 0x000fe40008000000 */
[----:B------:R-:W-:Y:S01]  /*7ad0*/  UMOV UR18, UR8 ;  /* 0x0000000800127c82 */ /* 0x000fe20008000000 */
[----:B--2---:R-:W-:-:S06]  /*7ae0*/  WARPGROUP.ARRIVE ;  /* 0x00000000000079c5 */ /* 0x004fcc0000000000 */
[----:B------:R-:W-:Y:S03]  /*7af0*/  QGMMA.64x256x32.F32.E4M3.E4M3 R108, gdesc[UR16], R108, UP0, gsb0 ;  /* 0x03e00000106c79f3 */ /* 0x000fe6000b80086c */
        /* <DEDUP_REMOVED lines=65> */
[----:B--2---:R-:W2:Y:S04]  /*7f10*/  LDL.LU.64 R234, [R1+0x870] ;  /* 0x0008700001ea7983 */ /* 0x004ea80000300a00 */
[----:B------:R-:W3:Y:S04]  /*7f20*/  LDL.LU.64 R232, [R1+0x868] ;  /* 0x0008680001e87983 */ /* 0x000ee80000300a00 */
[----:B------:R-:W4:Y:S04]  /*7f30*/  LDL.LU.64 R230, [R1+0x860] ;  /* 0x0008600001e67983 */ /* 0x000f280000300a00 */
        /* <DEDUP_REMOVED lines=60> */
[----:B------:R-:W4:Y:S01]  /*8300*/  LDL.LU.64 R108, [R1+0x678] ;  /* 0x00067800016c7983 */ /* 0x000f220000300a00 */
[----:B------:R-:W-:Y:S01]  /*8310*/  UIADD3 UR16, UR7, 0x200, URZ ;  /* 0x0000020007107890 */ /* 0x000fe2000fffe03f */
[----:B------:R-:W-:-:S02]  /*8320*/  UMOV UR17, 0x80000020 ;  /* 0x8000002000117882 */ /* 0x000fc40000000000 */
[----:B--2---:R-:W-:Y:S04]  /*8330*/  STL.64 [R1+0x670], R234 ;  /* 0x000670ea01007387 */ /* 0x004fe80000100a00 */
[----:B---3--:R-:W-:Y:S04]  /*8340*/  STL.64 [R1+0x668], R232 ;  /* 0x000668e801007387 */ /* 0x008fe80000100a00 */
[----:B----4-:R-:W-:Y:S04]  /*8350*/  STL.64 [R1+0x660], R230 ;  /* 0x000660e601007387 */ /* 0x010fe80000100a00 */
        /* <DEDUP_REMOVED lines=38> */
[----:B------:R-:W-:Y:S01]  /*85c0*/  STL.64 [R1+0x528], R152 ;  /* 0x0005289801007387 */ /* 0x000fe20000100a00 */
[----:B------:R-:W-:-:S06]  /*85d0*/  WARPGROUP.ARRIVE ;  /* 0x00000000000079c5 */ /* 0x000fcc0000000000 */
[----:B------:R-:W-:Y:S03]  /*85e0*/  QGMMA.64x256x32.F32.E4M3.E4M3 R24, gdesc[UR16], R24, UP0, gsb0 ;  /* 0x03e00000101879f3 */ /* 0x000fe6000b800818 */
        /* <DEDUP_REMOVED lines=88> */
[----:B------:R-:W-:Y:S01]  /*8b70*/  UIADD3 UR18, UR8, 0x2, URZ ;  /* 0x0000000208127890 */ /* 0x000fe2000fffe03f */
[----:B------:R-:W-:Y:S01]  /*8b80*/  UMOV UR17, 0x80000020 ;  /* 0x8000002000117882 */ /* 0x000fe20000000000 */
[----:B------:R-:W-:Y:S01]  /*8b90*/  UMOV UR19, 0x80000020 ;  /* 0x8000002000137882 */ /* 0x000fe20000000000 */
[----:B--2---:R-:W-:-:S06]  /*8ba0*/  WARPGROUP.ARRIVE ;  /* 0x00000000000079c5 */ /* 0x004fcc0000000000 */
[----:B------:R-:W-:Y:S03]  /*8bb0*/  QGMMA.64x256x32.F32.E4M3.E4M3 R108, gdesc[UR16], R108, gsb0 ;  /* 0x03e00000106c79f3 */ /* 0x000fe6000800086c */
[----:B------:R-:W-:Y:S02]  /*8bc0*/  WARPGROUP.DEPBAR.LE gsb0, 0x0 ;  /* 0x00008000000079c5 */ /* 0x000fe40000010000 */
[----:B------:R-:W-:Y:S01]  /*8bd0*/  STL.64 [R1], R108 ;  /* 0x0000006c01007387 */ /* 0x000fe20000100a00 */
[----:B0-----:R-:W-:-:S03]  /*8be0*/  IMAD.MOV.U32 R2, RZ, RZ, R108 ;  /* 0x000000ffff027224 */ /* 0x001fc600078e006c */
        /* <DEDUP_REMOVED lines=63> */
[----:B0-----:R0:W5:Y:S04]  /*8fe0*/  LDL.LU.64 R234, [R1+0x670] ;  /* 0x0006700001ea7983 */ /* 0x0011680000300a00 */
[----:B------:R0:W5:Y:S04]  /*8ff0*/  LDL.LU.64 R232, [R1+0x668] ;  /* 0x0006680001e87983 */ /* 0x0001680000300a00 */
        /* <DEDUP_REMOVED lines=62> */
[----:B------:R-:W-:Y:S01]  /*93e0*/  UIADD3 UR16, UR7, 0x202, URZ ;  /* 0x0000020207107890 */ /* 0x000fe2000fffe03f */
[----:B------:R-:W-:Y:S01]  /*93f0*/  UMOV UR17, 0x80000020 ;  /* 0x8000002000117882 */ /* 0x000fe20000000000 */
[----:B------:R-:W-:-:S04]  /*9400*/  UIADD3 UR6, UR6, 0x2, URZ ;  /* 0x0000000206067890 */ /* 0x000fc8000fffe03f */
[----:B------:R-:W-:-:S04]  /*9410*/  UISETP.NE.AND UP0, UPT, UR6, UR26, UPT ;  /* 0x0000001a0600728c */ /* 0x000fc8000bf05270 */
[----:B------:R-:W-:-:S06]  /*9420*/  USEL UR7, URZ, 0x1, UP0 ;  /* 0x000000013f077887 */ /* 0x000fcc0008000000 */
[----:B------:R-:W-:Y:S01]  /*9430*/  ISETP.NE.AND P0, PT, RZ, UR7, PT ;  /* 0x00000007ff007c0c */ /* 0x000fe2000bf05270 */
[----:B--2---:R-:W-:-:S06]  /*9440*/  WARPGROUP.ARRIVE ;  /* 0x00000000000079c5 */ /* 0x004fcc0000000000 */
[----:B------:R-:W-:Y:S03]  /*9450*/  QGMMA.64x256x32.F32.E4M3.E4M3 R24, gdesc[UR16], R24, gsb0 ;  /* 0x03e00000101879f3 */ /* 0x000fe60008000818 */
[----:B------:R-:W-:-:S03]  /*9460*/  WARPGROUP.DEPBAR.LE gsb0, 0x0 ;  /* 0x00008000000079c5 */ /* 0x000fc60000010000 */
[----:B0-----:R-:W-:Y:S05]  /*9470*/  @!P0 BRA `(.L_x_28) ;  /* 0x0000003c000c8947 */ /* 0x001fea0003800000 */
[----:B-----5:R0:W-:Y:S04]  /*9480*/  STL [R1+0x6a0], R225 ;  /* 0x0006a0e101007387 */ /* 0x0201e80000100800 */
[----:B------:R2:W-:Y:S01]  /*9490*/  STL [R1+0x69c], R226 ;  /* 0x00069ce201007387 */ /* 0x0005e20000100800 */
[----:B0-----:R-:W-:-:S03]  /*94a0*/  IMAD.MOV.U32 R225, RZ, RZ, R2 ;  /* 0x000000ffffe17224 */ /* 0x001fc600078e0002 */
[----:B--2---:R-:W2:Y:S04]  /*94b0*/  LDL R226, [R1+0x4] ;  /* 0x0000040001e27983 */ /* 0x004ea80000100800 */
[----:B------:R0:W-:Y:S04]  /*94c0*/  STL [R1+0x698], R227 ;  /* 0x000698e301007387 */ /* 0x0001e80000100800 */
[----:B0-----:R-:W3:Y:S04]  /*94d0*/  LDL R227, [R1+0x8] ;  /* 0x0000080001e37983 */ /* 0x001ee80000100800 */
[----:B------:R0:W-:Y:S04]  /*94e0*/  STL [R1+0x694], R228 ;  /* 0x000694e401007387 */ /* 0x0001e80000100800 */
[----:B0-----:R-:W4:Y:S04]  /*94f0*/  LDL R228, [R1+0xc] ;  /* 0x00000c0001e47983 */ /* 0x001f280000100800 */
        /* <DEDUP_REMOVED lines=209> */
[----:B0-----:R-:W4:Y:S04]  /*a210*/  LDL.LU R121, [R1+0x200] ;  /* 0x0002000001797983 */ /* 0x001f280000300800 */
        /* <DEDUP_REMOVED lines=14> */
[----:B------:R-:W4:Y:S04]  /*a300*/  LDL.LU R2, [R1+0x230] ;  /* 0x0002300001027983 */ /* 0x000f280000300800 */
        /* <DEDUP_REMOVED lines=38> */
[----:B------:R0:W-:Y:S01]  /*a570*/  STL [R1+0x484], R148 ;  /* 0x0004849401007387 */ /* 0x0001e20000100800 */
[----:B------:R-:W-:-:S03]  /*a580*/  FADD R3, R225, R3 ;  /* 0x00000003e1037221 */ /* 0x000fc60000000000 */
[----:B0-----:R-:W4:Y:S04]  /*a590*/  LDL.LU R148, [R1+0x214] ;  /* 0x0002140001947983 */ /* 0x001f280000300800 */
[----:B------:R0:W-:Y:S01]  /*a5a0*/  STL [R1+0x480], R149 ;  /* 0x0004809501007387 */ /* 0x0001e20000100800 */
[----:B--2---:R-:W-:-:S01]  /*a5b0*/  FADD R4, R226, R4 ;  /* 0x00000004e2047221 */ /* 0x004fc20000000000 */
[----:B---3--:R-:W-:Y:S02]  /*a5c0*/  FADD R5, R227, R5 ;  /* 0x00000005e3057221 */ /* 0x008fe40000000000 */
[----:B0-----:R-:W2:Y:S04]  /*a5d0*/  LDL R149, [R1+0x1f4] ;  /* 0x0001f40001957983 */ /* 0x001ea80000100800 */
[----:B------:R0:W-:Y:S01]  /*a5e0*/  STL [R1+0x47c], R150 ;  /* 0x00047c9601007387 */ /* 0x0001e20000100800 */
[----:B----4-:R-:W-:-:S01]  /*a5f0*/  FADD R6, R228, R6 ;  /* 0x00000006e4067221 */ /* 0x010fc20000000000 */
[----:B------:R-:W-:-:S02]  /*a600*/  FADD R7, R229, R7 ;  /* 0x00000007e5077221 */ /* 0x000fc40000000000 */
[----:B0-----:R-:W3:Y:S04]  /*a610*/  LDL R150, [R1+0x1c0] ;  /* 0x0001c00001967983 */ /* 0x001ee80000100800 */
[----:B------:R0:W-:Y:S01]  /*a620*/  STL [R1+0x478], R151 ;  /* 0x0004789701007387 */ /* 0x0001e20000100800 */
[----:B------:R-:W-:-:S01]  /*a630*/  FADD R8, R230, R8 ;  /* 0x00000008e6087221 */ /* 0x000fc20000000000 */
[----:B------:R-:W-:Y:S02]  /*a640*/  FADD R9, R231, R9 ;  /* 0x00000009e7097221 */ /* 0x000fe40000000000 */
[----:B0-----:R-:W4:Y:S04]  /*a650*/  LDL R151, [R1+0x1f0] ;  /* 0x0001f00001977983 */ /* 0x001f280000100800 */
[----:B------:R0:W-:Y:S01]  /*a660*/  STL [R1+0x474], R0 ;  /* 0x0004740001007387 */ /* 0x0001e20000100800 */
[----:B------:R-:W-:-:S01]  /*a670*/  FADD R10, R232, R10 ;  /* 0x0000000ae80a7221 */ /* 0x000fc20000000000 */
[----:B------:R-:W-:-:S02]  /*a680*/  FADD R11, R233, R11 ;  /* 0x0000000be90b7221 */ /* 0x000fc40000000000 */
[----:B0-----:R-:W2:Y:S04]  /*a690*/  LDL.LU R0, [R1+0x210] ;  /* 0x0002100001007983 */ /* 0x001ea80000300800 */
[----:B------:R-:W3:Y:S04]  /*a6a0*/  LDL.LU R225, [R1+0x6a0] ;  /* 0x0006a00001e17983 */ /* 0x000ee80000300800 */
[----:B------:R-:W4:Y:S04]  /*a6b0*/  LDL.LU R226, [R1+0x69c] ;  /* 0x00069c0001e27983 */ /* 0x000f280000300800 */
[----:B------:R-:W2:Y:S04]  /*a6c0*/  LDL.LU R227, [R1+0x698] ;  /* 0x0006980001e37983 */ /* 0x000ea80000300800 */
[----:B------:R-:W2:Y:S04]  /*a6d0*/  LDL.LU R228, [R1+0x694] ;  /* 0x0006940001e47983 */ /* 0x000ea80000300800 */
[----:B------:R-:W2:Y:S01]  /*a6e0*/  LDL.LU R229, [R1+0x690] ;  /* 0x0006900001e57983 */ /* 0x000ea20000300800 */
[----:B------:R-:W-:-:S03]  /*a6f0*/  FADD R12, R234, R12 ;  /* 0x0000000cea0c7221 */ /* 0x000fc60000000000 */
[----:B------:R-:W2:Y:S01]  /*a700*/  LDL.LU R230, [R1+0x68c] ;  /* 0x00068c0001e67983 */ /* 0x000ea20000300800 */
[----:B------:R-:W-:-:S03]  /*a710*/  FADD R13, R235, R13 ;  /* 0x0000000deb0d7221 */ /* 0x000fc60000000000 */
[----:B------:R-:W2:Y:S04]  /*a720*/  LDL.LU R231, [R1+0x688] ;  /* 0x0006880001e77983 */ /* 0x000ea80000300800 */
[----:B------:R-:W2:Y:S04]  /*a730*/  LDL.LU R232, [R1+0x684] ;  /* 0x0006840001e87983 */ /* 0x000ea80000300800 */
[----:B------:R-:W2:Y:S04]  /*a740*/  LDL.LU R233, [R1+0x680] ;  /* 0x0006800001e97983 */ /* 0x000ea80000300800 */
[----:B------:R-:W2:Y:S04]  /*a750*/  LDL.LU R234, [R1+0x67c] ;  /* 0x00067c0001ea7983 */ /* 0x000ea80000300800 */
[----:B------:R-:W2:Y:S01]  /*a760*/  LDL.LU R235, [R1+0x678] ;  /* 0x0006780001eb7983 */ /* 0x000ea20000300800 */
[----:B------:R-:W-:-:S01]  /*a770*/  FADD R14, R24, R14 ;  /* 0x0000000e180e7221 */ /* 0x000fc20000000000 */
[----:B------:R-:W-:Y:S01]  /*a780*/  FADD R15, R25, R15 ;  /* 0x0000000f190f7221 */ /* 0x000fe20000000000 */
[----:B------:R-:W-:-:S01]  /*a790*/  FADD R16, R26, R16 ;  /* 0x000000101a107221 */ /* 0x000fc20000000000 */
[----:B------:R-:W2:Y:S01]  /*a7a0*/  LDL.LU R24, [R1+0x674] ;  /* 0x0006740001187983 */ /* 0x000ea20000300800 */
[----:B------:R-:W-:-:S01]  /*a7b0*/  FADD R17, R27, R17 ;  /* 0x000000111b117221 */ /* 0x000fc20000000000 */
[----:B------:R-:W-:-:S02]  /*a7c0*/  FADD R18, R28, R18 ;  /* 0x000000121c127221 */ /* 0x000fc40000000000 */
[----:B------:R-:W2:Y:S01]  /*a7d0*/  LDL.LU R25, [R1+0x670] ;  /* 0x0006700001197983 */ /* 0x000ea20000300800 */
[----:B------:R-:W-:-:S03]  /*a7e0*/  FADD R19, R29, R19 ;  /* 0x000000131d137221 */ /* 0x000fc60000000000 */
        /* <DEDUP_REMOVED lines=155> */
[----:B---3--:R-:W-:-:S03]  /*b1a0*/  FADD R225, R107, R225 ;  /* 0x000000e16be17221 */ /* 0x008fc60000000000 */
[----:B------:R-:W3:Y:S01]  /*b1b0*/  LDL.LU R104, [R1+0x534] ;  /* 0x0005340001687983 */ /* 0x000ee20000300800 */
[----:B----4-:R-:W-:-:S03]  /*b1c0*/  FADD R226, R108, R226 ;  /* 0x000000e26ce27221 */ /* 0x010fc60000000000 */
[----:B------:R-:W4:Y:S01]  /*b1d0*/  LDL.LU R105, [R1+0x530] ;  /* 0x0005300001697983 */ /* 0x000f220000300800 */
[----:B--2---:R-:W-:-:S03]  /*b1e0*/  FADD R227, R109, R227 ;  /* 0x000000e36de37221 */ /* 0x004fc60000000000 */
        /* <DEDUP_REMOVED lines=15> */
[----:B------:R-:W-:-:S01]  /*b2e0*/  FADD R235, R117, R235 ;  /* 0x000000eb75eb7221 */ /* 0x000fc20000000000 */
[----:B------:R-:W-:Y:S02]  /*b2f0*/  FADD R121, R120, R121 ;  /* 0x0000007978797221 */ /* 0x000fe40000000000 */
[----:B------:R-:W2:Y:S01]  /*b300*/  LDL.LU R114, [R1+0x50c] ;  /* 0x00050c0001727983 */ /* 0x000ea20000300800 */
[----:B------:R-:W-:-:S03]  /*b310*/  FADD R236, R118, R236 ;  /* 0x000000ec76ec7221 */ /* 0x000fc60000000000 */
[----:B------:R-:W2:Y:S01]  /*b320*/  LDL.LU R115, [R1+0x508] ;  /* 0x0005080001737983 */ /* 0x000ea20000300800 */
[----:B------:R-:W-:-:S03]  /*b330*/  FADD R237, R119, R237 ;  /* 0x000000ed77ed7221 */ /* 0x000fc60000000000 */
[----:B------:R-:W2:Y:S01]  /*b340*/  LDL.LU R116, [R1+0x504] ;  /* 0x0005040001747983 */ /* 0x000ea20000300800 */
[----:B------:R-:W-:-:S03]  /*b350*/  FADD R123, R122, R123 ;  /* 0x0000007b7a7b7221 */ /* 0x000fc60000000000 */
[----:B------:R-:W2:Y:S04]  /*b360*/  LDL.LU R117, [R1+0x500] ;  /* 0x0005000001757983 */ /* 0x000ea80000300800 */
[----:B------:R-:W2:Y:S01]  /*b370*/  LDL.LU R118, [R1+0x4fc] ;  /* 0x0004fc0001767983 */ /* 0x000ea20000300800 */
[----:B------:R-:W-:-:S03]  /*b380*/  FADD R125, R124, R125 ;  /* 0x0000007d7c7d7221 */ /* 0x000fc60000000000 */
[----:B------:R-:W2:Y:S04]  /*b390*/  LDL.LU R119, [R1+0x4f8] ;  /* 0x0004f80001777983 */ /* 0x000ea80000300800 */
[----:B------:R-:W2:Y:S04]  /*b3a0*/  LDL.LU R120, [R1+0x4f4] ;  /* 0x0004f40001787983 */ /* 0x000ea80000300800 */
[----:B------:R0:W-:Y:S01]  /*b3b0*/  STL [R1+0x200], R121 ;  /* 0x0002007901007387 */ /* 0x0001e20000100800 */
[----:B------:R-:W-:-:S01]  /*b3c0*/  FADD R127, R126, R127 ;  /* 0x0000007f7e7f7221 */ /* 0x000fc20000000000 */
[----:B------:R-:W-:Y:S01]  /*b3d0*/  FADD R0, R128, R0 ;  /* 0x0000000080007221 */ /* 0x000fe20000000000 */
[----:B------:R-:W-:-:S01]  /*b3e0*/  FADD R148, R150, R148 ;  /* 0x0000009496947221 */ /* 0x000fc20000000000 */
[----:B0-----:R-:W2:Y:S04]  /*b3f0*/  LDL.LU R121, [R1+0x4f0] ;  /* 0x0004f00001797983 */ /* 0x001ea80000300800 */
        /* <DEDUP_REMOVED lines=9> */
[----:B------:R-:W-:-:S02]  /*b490*/  FADD R136, R137, R136 ;  /* 0x0000008889887221 */ /* 0x000fc40000000000 */
[----:B0-----:R-:W2:Y:S04]  /*b4a0*/  LDL.LU R125, [R1+0x4e0] ;  /* 0x0004e000017d7983 */ /* 0x001ea80000300800 */
[----:B------:R-:W2:Y:S04]  /*b4b0*/  LDL.LU R126, [R1+0x4dc] ;  /* 0x0004dc00017e7983 */ /* 0x000ea80000300800 */
[----:B------:R0:W-:Y:S01]  /*b4c0*/  STL [R1+0x20c], R127 ;  /* 0x00020c7f01007387 */ /* 0x0001e20000100800 */
[----:B------:R-:W-:-:S01]  /*b4d0*/  FADD R132, R134, R132 ;  /* 0x0000008486847221 */ /* 0x000fc20000000000 */
[----:B------:R-:W-:-:S02]  /*b4e0*/  FADD R2, R130, R2 ;  /* 0x0000000282027221 */ /* 0x000fc40000000000 */
[----:B0-----:R-:W2:Y:S04]  /*b4f0*/  LDL.LU R127, [R1+0x4d8] ;  /* 0x0004d800017f7983 */ /* 0x001ea80000300800 */
[----:B------:R-:W2:Y:S04]  /*b500*/  LDL.LU R128, [R1+0x4d4] ;  /* 0x0004d40001807983 */ /* 0x000ea80000300800 */
[----:B------:R-:W-:Y:S04]  /*b510*/  STL [R1+0x210], R0 ;  /* 0x0002100001007387 */ /* 0x000fe80000100800 */
[----:B------:R-:W-:Y:S04]  /*b520*/  STL [R1+0x214], R148 ;  /* 0x0002149401007387 */ /* 0x000fe80000100800 */
[----:B------:R-:W-:Y:S04]  /*b530*/  STL [R1+0x218], R144 ;  /* 0x0002189001007387 */ /* 0x000fe80000100800 */
[----:B------:R-:W-:Y:S04]  /*b540*/  STL [R1+0x21c], R142 ;  /* 0x00021c8e01007387 */ /* 0x000fe80000100800 */
[----:B------:R-:W-:Y:S04]  /*b550*/  STL [R1+0x220], R140 ;  /* 0x0002208c01007387 */ /* 0x000fe80000100800 */
[----:B------:R-:W-:Y:S04]  /*b560*/  STL [R1+0x224], R138 ;  /* 0x0002248a01007387 */ /* 0x000fe80000100800 */
[----:B------:R-:W3:Y:S04]  /*b570*/  LDL.LU R130, [R1+0x234] ;  /* 0x0002340001827983 */ /* 0x000ee80000300800 */
[----:B------:R-:W-:Y:S04]  /*b580*/  STL [R1+0x228], R136 ;  /* 0x0002288801007387 */ /* 0x000fe80000100800 */
[----:B------:R0:W-:Y:S04]  /*b590*/  STL [R1+0x22c], R132 ;  /* 0x00022c8401007387 */ /* 0x0001e80000100800 */
[----:B0-----:R-:W4:Y:S04]  /*b5a0*/  LDL.LU R132, [R1+0x238] ;  /* 0x0002380001847983 */ /* 0x001f280000300800 */
[----:B------:R-:W2:Y:S04]  /*b5b0*/  LDL.LU R134, [R1+0x23c] ;  /* 0x00023c0001867983 */ /* 0x000ea80000300800 */
[----:B------:R0:W-:Y:S04]  /*b5c0*/  STL [R1+0x230], R2 ;  /* 0x0002300201007387 */ /* 0x0001e80000100800 */
[----:B------:R-:W2:Y:S04]  /*b5d0*/  LDL.LU R136, [R1+0x240] ;  /* 0x0002400001887983 */ /* 0x000ea80000300800 */
        /* <DEDUP_REMOVED lines=11> */
[----:B0-----:R-:W2:Y:S04]  /*b690*/  LDL.LU R2, [R1+0x270] ;  /* 0x0002700001027983 */ /* 0x001ea80000300800 */
[----:B------:R-:W2:Y:S01]  /*b6a0*/  LDL.LU R0, [R1+0x274] ;  /* 0x0002740001007983 */ /* 0x000ea20000300800 */
[----:B---3--:R-:W-:-:S03]  /*b6b0*/  FADD R130, R129, R130 ;  /* 0x0000008281827221 */ /* 0x008fc60000000000 */
[----:B------:R-:W3:Y:S04]  /*b6c0*/  LDL.LU R129, [R1+0x4d0] ;  /* 0x0004d00001817983 */ /* 0x000ee80000300800 */
[----:B------:R0:W-:Y:S04]  /*b6d0*/  STL [R1+0x234], R130 ;  /* 0x0002348201007387 */ /* 0x0001e80000100800 */
[----:B0-----:R-:W3:Y:S01]  /*b6e0*/  LDL.LU R130, [R1+0x4cc] ;  /* 0x0004cc0001827983 */ /* 0x001ee20000300800 */
[----:B----4-:R-:W-:-:S03]  /*b6f0*/  FADD R132, R131, R132 ;  /* 0x0000008483847221 */ /* 0x010fc60000000000 */
[----:B------:R-:W4:Y:S01]  /*b700*/  LDL.LU R131, [R1+0x4c8] ;  /* 0x0004c80001837983 */ /* 0x000f220000300800 */
[----:B--2---:R-:W-:-:S03]  /*b710*/  FADD R134, R133, R134 ;  /* 0x0000008685867221 */ /* 0x004fc60000000000 */
[----:B------:R0:W-:Y:S01]  /*b720*/  STL [R1+0x238], R132 ;  /* 0x0002388401007387 */ /* 0x0001e20000100800 */
[----:B------:R-:W-:-:S03]  /*b730*/  FADD R136, R135, R136 ;  /* 0x0000008887887221 */ /* 0x000fc60000000000 */
[----:B0-----:R-:W2:Y:S01]  /*b740*/  LDL.LU R132, [R1+0x4c4] ;  /* 0x0004c40001847983 */ /* 0x001ea20000300800 */
[----:B------:R-:W-:-:S03]  /*b750*/  FADD R150, R151, R150 ;  /* 0x0000009697967221 */ /* 0x000fc60000000000 */
[----:B------:R-:W2:Y:S01]  /*b760*/  LDL.LU R133, [R1+0x4c0] ;  /* 0x0004c00001857983 */ /* 0x000ea20000300800 */
[----:B------:R-:W-:-:S03]  /*b770*/  FADD R148, R149, R148 ;  /* 0x0000009495947221 */ /* 0x000fc60000000000 */
[----:B------:R0:W-:Y:S01]  /*b780*/  STL [R1+0x23c], R134 ;  /* 0x00023c8601007387 */ /* 0x0001e20000100800 */
[----:B------:R-:W-:-:S01]  /*b790*/  FADD R146, R147, R146 ;  /* 0x0000009293927221 */ /* 0x000fc20000000000 */
[----:B------:R-:W-:Y:S02]  /*b7a0*/  FADD R144, R145, R144 ;  /* 0x0000009091907221 */ /* 0x000fe40000000000 */
[----:B0-----:R-:W2:Y:S01]  /*b7b0*/  LDL.LU R134, [R1+0x4bc] ;  /* 0x0004bc0001867983 */ /* 0x001ea20000300800 */
[----:B------:R-:W-:-:S03]  /*b7c0*/  FADD R143, R24, R143 ;  /* 0x0000008f188f7221 */ /* 0x000fc60000000000 */
[----:B------:R-:W2:Y:S01]  /*b7d0*/  LDL.LU R135, [R1+0x4b8] ;  /* 0x0004b80001877983 */ /* 0x000ea20000300800 */
[----:B------:R-:W-:-:S03]  /*b7e0*/  FADD R142, R25, R142 ;  /* 0x0000008e198e7221 */ /* 0x000fc60000000000 */
[----:B------:R0:W-:Y:S01]  /*b7f0*/  STL [R1+0x240], R136 ;  /* 0x0002408801007387 */ /* 0x0001e20000100800 */
[----:B------:R-:W-:-:S01]  /*b800*/  FADD R141, R26, R141 ;  /* 0x0000008d1a8d7221 */ /* 0x000fc20000000000 */
[----:B------:R-:W-:Y:S01]  /*b810*/  FADD R140, R27, R140 ;  /* 0x0000008c1b8c7221 */ /* 0x000fe20000000000 */
[----:B------:R-:W-:-:S01]  /*b820*/  FADD R139, R28, R139 ;  /* 0x0000008b1c8b7221 */ /* 0x000fc20000000000 */
[----:B0-----:R-:W2:Y:S01]  /*b830*/  LDL.LU R136, [R1+0x4b4] ;  /* 0x0004b40001887983 */ /* 0x001ea20000300800 */
[----:B------:R-:W-:-:S03]  /*b840*/  FADD R138, R29, R138 ;  /* 0x0000008a1d8a7221 */ /* 0x000fc60000000000 */
[----:B------:R0:W-:Y:S01]  /*b850*/  STL [R1+0x244], R150 ;  /* 0x0002449601007387 */ /* 0x0001e20000100800 */
[----:B------:R-:W-:-:S03]  /*b860*/  FADD R137, R30, R137 ;  /* 0x000000891e897221 */ /* 0x000fc60000000000 */
[----:B------:R1:W-:Y:S01]  /*b870*/  STL [R1+0x248], R148 ;  /* 0x0002489401007387 */ /* 0x0003e20000100800 */
[----:B------:R-:W-:-:S03]  /*b880*/  FADD R2, R31, R2 ;  /* 0x000000021f027221 */ /* 0x000fc60000000000 */
[----:B------:R1:W-:Y:S01]  /*b890*/  STL [R1+0x24c], R146 ;  /* 0x00024c9201007387 */ /* 0x0003e20000100800 */
[----:B------:R-:W-:-:S03]  /*b8a0*/  FADD R0, R32, R0 ;  /* 0x0000000020007221 */ /* 0x000fc60000000000 */
[----:B------:R1:W-:Y:S04]  /*b8b0*/  STL [R1+0x250], R144 ;  /* 0x0002509001007387 */ /* 0x0003e80000100800 */
[----:B------:R1:W-:Y:S04]  /*b8c0*/  STL [R1+0x254], R143 ;  /* 0x0002548f01007387 */ /* 0x0003e80000100800 */
[----:B------:R1:W-:Y:S04]  /*b8d0*/  STL [R1+0x258], R142 ;  /* 0x0002588e01007387 */ /* 0x0003e80000100800 */
[----:B------:R1:W-:Y:S04]  /*b8e0*/  STL [R1+0x25c], R141 ;  /* 0x00025c8d01007387 */ /* 0x0003e80000100800 */
[----:B------:R1:W-:Y:S04]  /*b8f0*/  STL [R1+0x260], R140 ;  /* 0x0002608c01007387 */ /* 0x0003e80000100800 */
[----:B------:R1:W-:Y:S04]  /*b900*/  STL [R1+0x264], R139 ;  /* 0x0002648b01007387 */ /* 0x0003e80000100800 */
[----:B------:R1:W-:Y:S04]  /*b910*/  STL [R1+0x268], R138 ;  /* 0x0002688a01007387 */ /* 0x0003e80000100800 */
[----:B------:R-:W3:Y:S04]  /*b920*/  LDL.LU R151, [R1+0x278] ;  /* 0x0002780001977983 */ /* 0x000ee80000300800 */
[----:B------:R1:W-:Y:S04]  /*b930*/  STL [R1+0x26c], R137 ;  /* 0x00026c8901007387 */ /* 0x0003e80000100800 */
[----:B0-----:R-:W4:Y:S04]  /*b940*/  LDL.LU R150, [R1+0x27c] ;  /* 0x00027c0001967983 */ /* 0x001f280000300800 */
[----:B------:R0:W-:Y:S04]  /*b950*/  STL [R1+0x270], R2 ;  /* 0x0002700201007387 */ /* 0x0001e80000100800 */
[----:B------:R-:W2:Y:S04]  /*b960*/  LDL.LU R149, [R1+0x280] ;  /* 0x0002800001957983 */ /* 0x000ea80000300800 */
[----:B------:R0:W-:Y:S04]  /*b970*/  STL [R1+0x274], R0 ;  /* 0x0002740001007387 */ /* 0x0001e80000100800 */
[----:B-1----:R-:W2:Y:S04]  /*b980*/  LDL.LU R148, [R1+0x284] ;  /* 0x0002840001947983 */ /* 0x002ea80000300800 */
        /* <DEDUP_REMOVED lines=13> */
[----:B---3--:R-:W-:-:S05]  /*ba60*/  FADD R151, R33, R151 ;  /* 0x0000009721977221 */ /* 0x008fca0000000000 */
[----:B------:R0:W-:Y:S01]  /*ba70*/  STL [R1+0x278], R151 ;  /* 0x0002789701007387 */ /* 0x0001e20000100800 */
[----:B----4-:R-:W-:-:S05]  /*ba80*/  FADD R150, R34, R150 ;  /* 0x0000009622967221 */ /* 0x010fca0000000000 */
[----:B------:R1:W-:Y:S01]  /*ba90*/  STL [R1+0x27c], R150 ;  /* 0x00027c9601007387 */ /* 0x0003e20000100800 */
[----:B--2---:R-:W-:-:S05]  /*baa0*/  FADD R149, R35, R149 ;  /* 0x0000009523957221 */ /* 0x004fca0000000000 */
[----:B------:R2:W-:Y:S01]  /*bab0*/  STL [R1+0x280], R149 ;  /* 0x0002809501007387 */ /* 0x0005e20000100800 */
[----:B------:R-:W-:-:S01]  /*bac0*/  FADD R148, R36, R148 ;  /* 0x0000009424947221 */ /* 0x000fc20000000000 */
[----:B------:R-:W-:-:S04]  /*bad0*/  FADD R147, R37, R147 ;  /* 0x0000009325937221 */ /* 0x000fc80000000000 */
[----:B------:R3:W-:Y:S01]  /*bae0*/  STL [R1+0x284], R148 ;  /* 0x0002849401007387 */ /* 0x0007e20000100800 */
[----:B------:R-:W-:-:S03]  /*baf0*/  FADD R146, R38, R146 ;  /* 0x0000009226927221 */ /* 0x000fc60000000000 */
        /* <DEDUP_REMOVED lines=20> */
[----:B0-----:R-:W4:Y:S01]  /*bc40*/  LDL.LU R151, [R1+0x2bc] ;  /* 0x0002bc0001977983 */ /* 0x001f220000300800 */
[----:B------:R-:W-:-:S03]  /*bc50*/  FADD R0, R49, R0 ;  /* 0x0000000031007221 */ /* 0x000fc60000000000 */
[----:B------:R0:W-:Y:S04]  /*bc60*/  STL [R1+0x2b0], R137 ;  /* 0x0002b08901007387 */ /* 0x0001e80000100800 */
[----:B-1----:R-:W4:Y:S04]  /*bc70*/  LDL.LU R150, [R1+0x2c0] ;  /* 0x0002c00001967983 */ /* 0x002f280000300800 */
[----:B------:R1:W-:Y:S04]  /*bc80*/  STL [R1+0x2b4], R2 ;  /* 0x0002b40201007387 */ /* 0x0003e80000100800 */
[----:B--2---:R-:W2:Y:S04]  /*bc90*/  LDL.LU R149, [R1+0x2c4] ;  /* 0x0002c40001957983 */ /* 0x004ea80000300800 */
[----:B------:R1:W-:Y:S04]  /*bca0*/  STL [R1+0x2b8], R0 ;  /* 0x0002b80001007387 */ /* 0x0003e80000100800 */
[----:B---3--:R-:W3:Y:S04]  /*bcb0*/  LDL.LU R148, [R1+0x2c8] ;  /* 0x0002c80001947983 */ /* 0x008ee80000300800 */
[----:B----4-:R-:W4:Y:S04]  /*bcc0*/  LDL.LU R147, [R1+0x2cc] ;  /* 0x0002cc0001937983 */ /* 0x010f280000300800 */
[----:B------:R-:W4:Y:S04]  /*bcd0*/  LDL.LU R146, [R1+0x2d0] ;  /* 0x0002d00001927983 */ /* 0x000f280000300800 */
        /* <DEDUP_REMOVED lines=8> */
[----:B0-----:R-:W4:Y:S04]  /*bd60*/  LDL.LU R137, [R1+0x2f4] ;  /* 0x0002f40001897983 */ /* 0x001f280000300800 */
[----:B-1----:R-:W4:Y:S04]  /*bd70*/  LDL.LU R2, [R1+0x2f8] ;  /* 0x0002f80001027983 */ /* 0x002f280000300800 */
[----:B------:R-:W4:Y:S01]  /*bd80*/  LDL.LU R0, [R1+0x2fc] ;  /* 0x0002fc0001007983 */ /* 0x000f220000300800 */
[----:B------:R-:W-:-:S01]  /*bd90*/  FADD R151, R50, R151 ;  /* 0x0000009732977221 */ /* 0x000fc20000000000 */
[----:B------:R-:W-:-:S04]  /*bda0*/  FADD R150, R51, R150 ;  /* 0x0000009633967221 */ /* 0x000fc80000000000 */
[----:B------:R0:W-:Y:S01]  /*bdb0*/  STL [R1+0x2bc], R151 ;  /* 0x0002bc9701007387 */ /* 0x0001e20000100800 */
[----:B--2---:R-:W-:-:S03]  /*bdc0*/  FADD R149, R52, R149 ;  /* 0x0000009534957221 */ /* 0x004fc60000000000 */
[----:B------:R1:W-:Y:S01]  /*bdd0*/  STL [R1+0x2c0], R150 ;  /* 0x0002c09601007387 */ /* 0x0003e20000100800 */
[----:B---3--:R-:W-:-:S03]  /*bde0*/  FADD R148, R53, R148 ;  /* 0x0000009435947221 */ /* 0x008fc60000000000 */
[----:B------:R2:W-:Y:S01]  /*bdf0*/  STL [R1+0x2c4], R149 ;  /* 0x0002c49501007387 */ /* 0x0005e20000100800 */
[----:B----4-:R-:W-:-:S03]  /*be00*/  FADD R147, R54, R147 ;  /* 0x0000009336937221 */ /* 0x010fc60000000000 */
        /* <DEDUP_REMOVED lines=198> */
[----:B------:R-:W-:Y:S01]  /*ca70*/  STL [R1+0x3cc], R151 ;  /* 0x0003cc9701007387 */ /* 0x000fe20000100800 */
[----:B--2---:R-:W-:-:S03]  /*ca80*/  FADD R149, R120, R149 ;  /* 0x0000009578957221 */ /* 0x004fc60000000000 */
[----:B------:R-:W-:Y:S01]  /*ca90*/  STL [R1+0x3d0], R150 ;  /* 0x0003d09601007387 */ /* 0x000fe20000100800 */
[----:B---3--:R-:W-:-:S03]  /*caa0*/  FADD R148, R121, R148 ;  /* 0x0000009479947221 */ /* 0x008fc60000000000 */
[----:B------:R-:W-:Y:S01]  /*cab0*/  STL [R1+0x3d4], R149 ;  /* 0x0003d49501007387 */ /* 0x000fe20000100800 */
[----:B----4-:R-:W-:-:S03]  /*cac0*/  FADD R147, R122, R147 ;  /* 0x000000937a937221 */ /* 0x010fc60000000000 */
[----:B------:R-:W-:Y:S01]  /*cad0*/  STL [R1+0x3d8], R148 ;  /* 0x0003d89401007387 */ /* 0x000fe20000100800 */
[----:B------:R-:W-:-:S03]  /*cae0*/  FADD R146, R123, R146 ;  /* 0x000000927b927221 */ /* 0x000fc60000000000 */
        /* <DEDUP_REMOVED lines=18> */
[----:B------:R-:W-:Y:S04]  /*cc10*/  STL [R1+0x400], R138 ;  /* 0x0004008a01007387 */ /* 0x000fe80000100800 */
[----:B------:R0:W-:Y:S04]  /*cc20*/  STL [R1+0x404], R137 ;  /* 0x0004048901007387 */ /* 0x0001e80000100800 */
[----:B0-----:R-:W2:Y:S01]  /*cc30*/  LDL.LU R137, [R1+0x410] ;  /* 0x0004100001897983 */ /* 0x001ea20000300800 */
[----:B------:R-:W-:-:S01]  /*cc40*/  FADD R2, R133, R2 ;  /* 0x0000000285027221 */ /* 0x000fc20000000000 */
[----:B------:R-:W-:-:S02]  /*cc50*/  FADD R0, R134, R0 ;  /* 0x0000000086007221 */ /* 0x000fc40000000000 */
[----:B------:R-:W3:Y:S04]  /*cc60*/  LDL.LU R138, [R1+0x414] ;  /* 0x00041400018a7983 */ /* 0x000ee80000300800 */
[----:B------:R-:W-:Y:S04]  /*cc70*/  STL [R1+0x408], R2 ;  /* 0x0004080201007387 */ /* 0x000fe80000100800 */
[----:B------:R-:W4:Y:S04]  /*cc80*/  LDL.LU R139, [R1+0x418] ;  /* 0x00041800018b7983 */ /* 0x000f280000300800 */
[----:B------:R0:W-:Y:S04]  /*cc90*/  STL [R1+0x40c], R0 ;  /* 0x00040c0001007387 */ /* 0x0001e80000100800 */
        /* <DEDUP_REMOVED lines=13> */
[----:B------:R-:W4:Y:S01]  /*cd70*/  LDL.LU R2, [R1+0x450] ;  /* 0x0004500001027983 */ /* 0x000f220000300800 */
[----:B--2---:R-:W-:-:S05]  /*cd80*/  FADD R137, R135, R137 ;  /* 0x0000008987897221 */ /* 0x004fca0000000000 */
[----:B------:R0:W-:Y:S04]  /*cd90*/  STL [R1+0x410], R137 ;  /* 0x0004108901007387 */ /* 0x0001e80000100800 */
[----:B0-----:R-:W4:Y:S01]  /*cda0*/  LDL.LU R137, [R1+0x4b0] ;  /* 0x0004b00001897983 */ /* 0x001f220000300800 */
[----:B---3--:R-:W-:-:S05]  /*cdb0*/  FADD R138, R136, R138 ;  /* 0x0000008a888a7221 */ /* 0x008fca0000000000 */
[----:B------:R0:W-:Y:S04]  /*cdc0*/  STL [R1+0x414], R138 ;  /* 0x0004148a01007387 */ /* 0x0001e80000100800 */
[----:B0-----:R-:W2:Y:S01]  /*cdd0*/  LDL.LU R138, [R1+0x4ac] ;  /* 0x0004ac00018a7983 */ /* 0x001ea20000300800 */
[----:B----4-:R-:W-:-:S05]  /*cde0*/  FADD R139, R137, R139 ;  /* 0x0000008b898b7221 */ /* 0x010fca0000000000 */
[----:B------:R0:W-:Y:S04]  /*cdf0*/  STL [R1+0x418], R139 ;  /* 0x0004188b01007387 */ /* 0x0001e80000100800 */
[----:B0-----:R-:W3:Y:S01]  /*ce00*/  LDL.LU R139, [R1+0x4a8] ;  /* 0x0004a800018b7983 */ /* 0x001ee20000300800 */
[----:B--2---:R-:W-:-:S05]  /*ce10*/  FADD R140, R138, R140 ;  /* 0x0000008c8a8c7221 */ /* 0x004fca0000000000 */
[----:B------:R0:W-:Y:S04]  /*ce20*/  STL [R1+0x41c], R140 ;  /* 0x00041c8c01007387 */ /* 0x0001e80000100800 */
[----:B0-----:R-:W2:Y:S01]  /*ce30*/  LDL.LU R140, [R1+0x4a4] ;  /* 0x0004a400018c7983 */ /* 0x001ea20000300800 */
[----:B---3--:R-:W-:-:S05]  /*ce40*/  FADD R141, R139, R141 ;  /* 0x0000008d8b8d7221 */ /* 0x008fca0000000000 */
        /* <DEDUP_REMOVED lines=34> */
[----:B0-----:R0:W5:Y:S01]  /*d070*/  LDL.LU R0, [R1+0x474] ;  /* 0x0004740001007983 */ /* 0x0011620000300800 */
[----:B------:R-:W-:Y:S01]  /*d080*/  UMOV UR6, URZ ;  /* 0x0000003f00067c82 */ /* 0x000fe20008000000 */
[----:B---3--:R-:W-:-:S05]  /*d090*/  FADD R2, R2, R151 ;  /* 0x0000009702027221 */ /* 0x008fca0000000000 */
[----:B------:R0:W-:Y:S02]  /*d0a0*/  STL [R1+0x450], R2 ;  /* 0x0004500201007387 */ /* 0x0001e40000100800 */
.L_x_28:
[----:B------:R-:W-:Y:S05]  /*d0b0*/  @!P1 BRA `(.L_x_29) ;  /* 0x0000000000049947 */ /* 0x000fea0003800000 */
[----:B------:R-:W-:Y:S01]  /*d0c0*/  BPT.TRAP 0x1 ;  /* 0x000000040000795c */ /* 0x000fe20000300000 */
.L_x_29:
[----:B0-----:R-:W2:Y:S04]  /*d0d0*/  LDL R2, [R1+0x454] ;  /* 0x0004540001027983 */ /* 0x001ea80000100800 */
[----:B-----5:R0:W-:Y:S04]  /*d0e0*/  STL [R1+0x474], R0 ;  /* 0x0004740001007387 */ /* 0x0201e80000100800 */
[----:B0-----:R-:W3:Y:S01]  /*d0f0*/  LDL R0, [R1+0x458] ;  /* 0x0004580001007983 */ /* 0x001ee20000100800 */
[----:B--2---:R-:W-:Y:S01]  /*d100*/  ISETP.NE.AND P0, PT, R2, RZ, PT ;  /* 0x000000ff0200720c */ /* 0x004fe20003f05270 */
[----:B------:R-:W-:-:S12]  /*d110*/  IMAD.U32 R2, RZ, RZ, UR25 ;  /* 0x00000019ff027e24 */ /* 0x000fd8000f8e00ff */
[----:B------:R-:W-:-:S05]  /*d120*/  @P0 LEA R2, R2, UR11, 0x3 ;  /* 0x0000000b02020c11 */ /* 0x000fca000f8e18ff */
[----:B------:R-:W-:-:S05]  /*d130*/  @P0 VIADD R2, R2, 0x38 ;  /* 0x0000003802020836 */ /* 0x000fca0000000000 */
[----:B---3--:R-:W-:Y:S02]  /*d140*/  @P0 PRMT R2, R0, 0x654, R2 ;  /* 0x0000065400020816 */ /* 0x008fe40000000002 */
[----:B------:R0:W5:Y:S01]  /*d150*/  LDL.LU R0, [R1+0x474] ;  /* 0x0004740001007983 */ /* 0x0001620000300800 */
[----:B------:R-:W-:Y:S01]  /*d160*/  UISETP.GT.U32.AND UP0, UPT, UR13, 0x1, UPT ;  /* 0x000000010d00788c */ /* 0x000fe2000bf04070 */
[----:B------:R0:W-:Y:S05]  /*d170*/  @P0 SYNCS.ARRIVE.TRANS64.RED.A1T0 RZ, [R2+URZ], RZ ;  /* 0x000000ff02ff09a7 */ /* 0x0001ea000810043f */
[----:B------:R-:W-:-:S13]  /*d180*/  PLOP3.LUT P0, PT, PT, PT, UP0, 0x80, 0x0 ;  /* 0x000000000000781c */ /* 0x000fda0003f0f008 */
[----:B0-----:R-:W-:Y:S05]  /*d190*/  @P0 BRA `(.L_x_30) ;  /* 0x0000000000040947 */ /* 0x001fea0003800000 */
[----:B------:R-:W-:Y:S01]  /*d1a0*/  BPT.TRAP 0x1 ;  /* 0x000000040000795c */ /* 0x000fe20000300000 */
.L_x_30:
[----:B------:R-:W-:Y:S02]  /*d1b0*/  UISETP.GT.AND UP2, UPT, UR24, 0x1, UPT ;  /* 0x000000011800788c */ /* 0x000fe4000bf44270 */
[----:B------:R-:W-:Y:S02]  /*d1c0*/  UIADD3 UR23, UR23, 0x1, URZ ;  /* 0x0000000117177890 */ /* 0x000fe4000fffe03f */
[----:B------:R-:W-:Y:S02]  /*d1d0*/  UIADD3 UR25, UR25, 0x1, URZ ;  /* 0x0000000119197890 */ /* 0x000fe4000fffe03f */
[----:B------:R-:W-:Y:S01]  /*d1e0*/  PLOP3.LUT P0, PT, PT, PT, UP2, 0x80, 0x0 ;  /* 0x000000000000781c */ /* 0x000fe20003f0f028 */
[----:B------:R-:W-:Y:S02]  /*d1f0*/  UISETP.NE.AND UP0, UPT, UR23, 0x7, UPT ;  /* 0x000000071700788c */ /* 0x000fe4000bf05270 */
[----:B------:R-:W-:Y:S02]  /*d200*/  UISETP.NE.AND UP1, UPT, UR25, 0x7, UPT ;  /* 0x000000071900788c */ /* 0x000fe4000bf25270 */
[----:B------:R-:W-:-:S02]  /*d210*/  USEL UR8, URZ, 0x1, UP0 ;  /* 0x000000013f087887 */ /* 0x000fc40008000000 */
[----:B------:R-:W-:Y:S02]  /*d220*/  UIADD3 UR24, UR24, -0x1, URZ ;  /* 0xffffffff18187890 */ /* 0x000fe4000fffe03f */
[----:B------:R-:W-:Y:S02]  /*d230*/  USEL UR23, UR23, URZ, UP0 ;  /* 0x0000003f17177287 */ /* 0x000fe40008000000 */
[----:B-----5:R-:W-:Y:S01]  /*d240*/  LOP3.LUT R0, R0, UR8, RZ, 0x3c, !PT ;  /* 0x0000000800007c12 */ /* 0x020fe2000f8e3cff */
[----:B------:R-:W-:Y:S01]  /*d250*/  USEL UR25, UR25, URZ, UP1 ;  /* 0x0000003f19197287 */ /* 0x000fe20008800000 */
[----:B------:R-:W-:Y:S01]  /*d260*/  UMOV UR8, 0x1 ;  /* 0x0000000100087882 */ /* 0x000fe20000000000 */
[----:B------:R-:W-:Y:S10]  /*d270*/  @P0 BRA `(.L_x_31) ;  /* 0xffffff9c00a40947 */ /* 0x000ff4000383ffff */
.L_x_23:
[----:B------:R-:W-:-:S04]  /*d280*/  UISETP.NE.AND UP0, UPT, UR6, URZ, UPT ;  /* 0x0000003f0600728c */ /* 0x000fc8000bf05270 */
[----:B------:R-:W-:-:S06]  /*d290*/  USEL UR6, URZ, 0x1, !UP0 ;  /* 0x000000013f067887 */ /* 0x000fcc000c000000 */
[----:B------:R-:W-:-:S13]  /*d2a0*/  ISETP.NE.AND P0, PT, RZ, UR6, PT ;  /* 0x00000006ff007c0c */ /* 0x000fda000bf05270 */
[----:B------:R-:W-:Y:S05]  /*d2b0*/  @!P0 BRA `(.L_x_32) ;  /* 0x0000003800108947 */ /* 0x000fea0003800000 */
[----:B------:R0:W-:Y:S04]  /*d2c0*/  STL [R1+0x624], R43 ;  /* 0x0006242b01007387 */ /* 0x0001e80000100800 */
[----:B0-----:R-:W2:Y:S04]  /*d2d0*/  LDL.LU R43, [R1] ;  /* 0x00000000012b7983 */ /* 0x001ea80000300800 */
[----:B------:R0:W-:Y:S04]  /*d2e0*/  STL [R1+0x620], R44 ;  /* 0x0006202c01007387 */ /* 0x0001e80000100800 */
[----:B0-----:R-:W3:Y:S04]  /*d2f0*/  LDL.LU R44, [R1+0x4] ;  /* 0x00000400012c7983 */ /* 0x001ee80000300800 */
[----:B------:R0:W-:Y:S04]  /*d300*/  STL [R1+0x61c], R45 ;  /* 0x00061c2d01007387 */ /* 0x0001e80000100800 */
[----:B0-----:R-:W4:Y:S04]  /*d310*/  LDL.LU R45, [R1+0x8] ;  /* 0x00000800012d7983 */ /* 0x001f280000300800 */
[----:B------:R0:W-:Y:S04]  /*d320*/  STL [R1+0x618], R46 ;  /* 0x0006182e01007387 */ /* 0x0001e80000100800 */
[----:B0-----:R-:W5:Y:S04]  /*d330*/  LDL.LU R46, [R1+0xc] ;  /* 0x00000c00012e7983 */ /* 0x001f680000300800 */
        /* <DEDUP_REMOVED lines=138> */
[----:B------:R-:W5:Y:S04]  /*dbe0*/  LDL.LU R0, [R1+0x1b0] ;  /* 0x0001b00001007983 */ /* 0x000f680000300800 */
[----:B------:R-:W5:Y:S04]  /*dbf0*/  LDL.LU R2, [R1+0x204] ;  /* 0x0002040001027983 */ /* 0x000f680000300800 */
        /* <DEDUP_REMOVED lines=67> */
[----:B0-----:R-:W5:Y:S01]  /*e030*/  LDL.LU R149, [R1+0x12c] ;  /* 0x00012c0001957983 */ /* 0x001f620000300800 */
[----:B--2---:R-:W-:-:S03]  /*e040*/  FADD R3, R43, R3 ;  /* 0x000000032b037221 */ /* 0x004fc60000000000 */
[----:B------:R0:W-:Y:S01]  /*e050*/  STL [R1+0x478], R150 ;  /* 0x0004789601007387 */ /* 0x0001e20000100800 */
[----:B---3--:R-:W-:Y:S01]  /*e060*/  FADD R4, R44, R4 ;  /* 0x000000042c047221 */ /* 0x008fe20000000000 */
[----:B----4-:R-:W-:Y:S01]  /*e070*/  FADD R5, R45, R5 ;  /* 0x000000052d057221 */ /* 0x010fe20000000000 */
[----:B-----5:R-:W-:Y:S01]  /*e080*/  FADD R6, R46, R6 ;  /* 0x000000062e067221 */ /* 0x020fe20000000000 */
[----:B------:R-:W-:Y:S01]  /*e090*/  FADD R7, R47, R7 ;  /* 0x000000072f077221 */ /* 0x000fe20000000000 */
[----:B0-----:R-:W2:Y:S04]  /*e0a0*/  LDL.LU R150, [R1+0x128] ;  /* 0x0001280001967983 */ /* 0x001ea80000300800 */
[----:B------:R0:W-:Y:S01]  /*e0b0*/  STL [R1+0x474], R151 ;  /* 0x0004749701007387 */ /* 0x0001e20000100800 */
[----:B------:R-:W-:Y:S01]  /*e0c0*/  FADD R8, R48, R8 ;  /* 0x0000000830087221 */ /* 0x000fe20000000000 */
[----:B------:R-:W-:Y:S01]  /*e0d0*/  FADD R9, R49, R9 ;  /* 0x0000000931097221 */ /* 0x000fe20000000000 */
[----:B------:R-:W-:Y:S01]  /*e0e0*/  FADD R10, R50, R10 ;  /* 0x0000000a320a7221 */ /* 0x000fe20000000000 */
[----:B0-----:R-:W3:Y:S04]  /*e0f0*/  LDL.LU R151, [R1+0x124] ;  /* 0x0001240001977983 */ /* 0x001ee80000300800 */
[----:B------:R-:W4:Y:S04]  /*e100*/  LDL.LU R43, [R1+0x624] ;  /* 0x00062400012b7983 */ /* 0x000f280000300800 */
[----:B------:R-:W5:Y:S04]  /*e110*/  LDL.LU R44, [R1+0x620] ;  /* 0x00062000012c7983 */ /* 0x000f680000300800 */
[----:B------:R-:W4:Y:S04]  /*e120*/  LDL.LU R45, [R1+0x61c] ;  /* 0x00061c00012d7983 */ /* 0x000f280000300800 */
[----:B------:R-:W5:Y:S01]  /*e130*/  LDL.LU R46, [R1+0x618] ;  /* 0x00061800012e7983 */ /* 0x000f620000300800 */
[----:B------:R-:W-:-:S03]  /*e140*/  FADD R11, R51, R11 ;  /* 0x0000000b330b7221 */ /* 0x000fc60000000000 */
[----:B------:R-:W4:Y:S01]  /*e150*/  LDL.LU R47, [R1+0x614] ;  /* 0x00061400012f7983 */ /* 0x000f220000300800 */
[----:B------:R-:W-:-:S03]  /*e160*/  FADD R12, R52, R12 ;  /* 0x0000000c340c7221 */ /* 0x000fc60000000000 */
        /* <DEDUP_REMOVED lines=132> */
[----:B------:R-:W5:Y:S04]  /*e9b0*/  LDL.LU R114, [R1+0x508] ;  /* 0x0005080001727983 */ /* 0x000f680000300800 */
[----:B------:R-:W5:Y:S01]  /*e9c0*/  LDL.LU R115, [R1+0x504] ;  /* 0x0005040001737983 */ /* 0x000f620000300800 */
[----:B------:R-:W-:Y:S01]  /*e9d0*/  FADD R206, R149, R206 ;  /* 0x000000ce95ce7221 */ /* 0x000fe20000000000 */
[----:B------:R-:W-:Y:S01]  /*e9e0*/  FADD R237, R118, R237 ;  /* 0x000000ed76ed7221 */ /* 0x000fe20000000000 */
[----:B------:R-:W-:Y:S01]  /*e9f0*/  FADD R236, R119, R236 ;  /* 0x000000ec77ec7221 */ /* 0x000fe20000000000 */
[----:B------:R0:W-:Y:S01]  /*ea00*/  STL [R1+0x200], R116 ;  /* 0x0002007401007387 */ /* 0x0001e20000100800 */
[----:B------:R-:W-:Y:S01]  /*ea10*/  FADD R235, R120, R235 ;  /* 0x000000eb78eb7221 */ /* 0x000fe20000000000 */
        /* <DEDUP_REMOVED lines=8> */
[----:B0-----:R-:W4:Y:S01]  /*eaa0*/  LDL.LU R116, [R1+0x1b4] ;  /* 0x0001b40001747983 */ /* 0x001f220000300800 */
[----:B------:R-:W-:Y:S01]  /*eab0*/  FADD R226, R129, R226 ;  /* 0x000000e281e27221 */ /* 0x000fe20000000000 */
[----:B------:R-:W-:Y:S01]  /*eac0*/  FADD R225, R130, R225 ;  /* 0x000000e182e17221 */ /* 0x000fe20000000000 */
[----:B------:R-:W-:Y:S01]  /*ead0*/  FADD R224, R131, R224 ;  /* 0x000000e083e07221 */ /* 0x000fe20000000000 */
[----:B------:R-:W4:Y:S01]  /*eae0*/  LDL.LU R148, [R1+0x208] ;  /* 0x0002080001947983 */ /* 0x000f220000300800 */
[----:B------:R-:W-:Y:S01]  /*eaf0*/  FADD R223, R132, R223 ;  /* 0x000000df84df7221 */ /* 0x000fe20000000000 */
[----:B------:R-:W-:Y:S01]  /*eb00*/  FADD R216, R139, R216 ;  /* 0x000000d88bd87221 */ /* 0x000fe20000000000 */
[----:B------:R-:W-:Y:S01]  /*eb10*/  FADD R222, R133, R222 ;  /* 0x000000de85de7221 */ /* 0x000fe20000000000 */
        /* <DEDUP_REMOVED lines=8> */
[----:B------:R-:W5:Y:S01]  /*eba0*/  LDL.LU R149, [R1+0x20c] ;  /* 0x00020c0001957983 */ /* 0x000f620000300800 */
[----:B------:R-:W-:Y:S01]  /*ebb0*/  FADD R212, R143, R212 ;  /* 0x000000d48fd47221 */ /* 0x000fe20000000000 */
[----:B------:R-:W-:Y:S01]  /*ebc0*/  FADD R218, R137, R218 ;  /* 0x000000da89da7221 */ /* 0x000fe20000000000 */
[----:B------:R-:W-:Y:S01]  /*ebd0*/  FADD R211, R144, R211 ;  /* 0x000000d390d37221 */ /* 0x000fe20000000000 */
[----:B------:R-:W5:Y:S01]  /*ebe0*/  LDL.LU R118, [R1+0x1bc] ;  /* 0x0001bc0001767983 */ /* 0x000f620000300800 */
[----:B------:R-:W-:Y:S01]  /*ebf0*/  FADD R217, R138, R217 ;  /* 0x000000d98ad97221 */ /* 0x000fe20000000000 */
[----:B------:R-:W-:Y:S01]  /*ec00*/  FADD R210, R145, R210 ;  /* 0x000000d291d27221 */ /* 0x000fe20000000000 */
[----:B---3--:R-:W-:Y:S01]  /*ec10*/  FADD R204, R151, R204 ;  /* 0x000000cc97cc7221 */ /* 0x008fe20000000000 */
[----:B------:R-:W3:Y:S01]  /*ec20*/  LDL.LU R0, [R1+0x210] ;  /* 0x0002100001007983 */ /* 0x000ee20000300800 */
[----:B------:R-:W-:Y:S01]  /*ec30*/  FADD R209, R146, R209 ;  /* 0x000000d192d17221 */ /* 0x000fe20000000000 */
[----:B--2---:R-:W-:Y:S01]  /*ec40*/  FADD R205, R150, R205 ;  /* 0x000000cd96cd7221 */ /* 0x004fe20000000000 */
[----:B------:R-:W-:Y:S01]  /*ec50*/  FADD R208, R147, R208 ;  /* 0x000000d093d07221 */ /* 0x000fe20000000000 */
[----:B------:R-:W2:Y:S04]  /*ec60*/  LDL.LU R119, [R1+0x1c0] ;  /* 0x0001c00001777983 */ /* 0x000ea80000300800 */
[----:B0-----:R-:W2:Y:S04]  /*ec70*/  LDL.LU R2, [R1+0x214] ;  /* 0x0002140001027983 */ /* 0x001ea80000300800 */
        /* <DEDUP_REMOVED lines=29> */
[----:B------:R-:W2:Y:S01]  /*ee50*/  LDL.LU R147, [R1+0x250] ;  /* 0x0002500001937983 */ /* 0x000ea20000300800 */
[----:B----4-:R-:W-:-:S03]  /*ee60*/  FADD R148, R116, R148 ;  /* 0x0000009474947221 */ /* 0x010fc60000000000 */
[----:B------:R-:W4:Y:S04]  /*ee70*/  LDL.LU R116, [R1+0x500] ;  /* 0x0005000001747983 */ /* 0x000f280000300800 */
[----:B------:R0:W-:Y:S01]  /*ee80*/  STL [R1+0x208], R148 ;  /* 0x0002089401007387 */ /* 0x0001e20000100800 */
[----:B-----5:R-:W-:-:S03]  /*ee90*/  FADD R149, R117, R149 ;  /* 0x0000009575957221 */ /* 0x020fc60000000000 */
[----:B0-----:R-:W5:Y:S04]  /*eea0*/  LDL.LU R148, [R1+0x254] ;  /* 0x0002540001947983 */ /* 0x001f680000300800 */
[----:B------:R-:W4:Y:S04]  /*eeb0*/  LDL.LU R117, [R1+0x4fc] ;  /* 0x0004fc0001757983 */ /* 0x000f280000300800 */
[----:B------:R0:W-:Y:S04]  /*eec0*/  STL [R1+0x20c], R149 ;  /* 0x00020c9501007387 */ /* 0x0001e80000100800 */
[----:B0-----:R-:W4:Y:S01]  /*eed0*/  LDL.LU R149, [R1+0x258] ;  /* 0x0002580001957983 */ /* 0x001f220000300800 */
[----:B---3--:R-:W-:Y:S01]  /*eee0*/  FADD R0, R118, R0 ;  /* 0x0000000076007221 */ /* 0x008fe20000000000 */
[----:B--2---:R-:W-:-:S02]  /*eef0*/  FADD R2, R119, R2 ;  /* 0x0000000277027221 */ /* 0x004fc40000000000 */
[----:B------:R-:W2:Y:S01]  /*ef00*/  LDL.LU R118, [R1+0x4f8] ;  /* 0x0004f80001767983 */ /* 0x000ea20000300800 */
[----:B------:R-:W-:-:S03]  /*ef10*/  FADD R121, R120, R121 ;  /* 0x0000007978797221 */ /* 0x000fc60000000000 */
[----:B------:R0:W-:Y:S01]  /*ef20*/  STL [R1+0x210], R0 ;  /* 0x0002100001007387 */ /* 0x0001e20000100800 */
[----:B------:R-:W-:-:S03]  /*ef30*/  FADD R123, R122, R123 ;  /* 0x0000007b7a7b7221 */ /* 0x000fc60000000000 */
[----:B0-----:R-:W3:Y:S04]  /*ef40*/  LDL.LU R0, [R1+0x25c] ;  /* 0x00025c0001007983 */ /* 0x001ee80000300800 */
[----:B------:R-:W2:Y:S04]  /*ef50*/  LDL.LU R119, [R1+0x4f4] ;  /* 0x0004f40001777983 */ /* 0x000ea80000300800 */
[----:B------:R0:W-:Y:S01]  /*ef60*/  STL [R1+0x214], R2 ;  /* 0x0002140201007387 */ /* 0x0001e20000100800 */
[----:B------:R-:W-:Y:S01]  /*ef70*/  FADD R125, R124, R125 ;  /* 0x0000007d7c7d7221 */ /* 0x000fe20000000000 */
[----:B------:R-:W-:-:S02]  /*ef80*/  FADD R127, R126, R127 ;  /* 0x0000007f7e7f7221 */ /* 0x000fc40000000000 */
[----:B0-----:R-:W2:Y:S04]  /*ef90*/  LDL.LU R2, [R1+0x260] ;  /* 0x0002600001027983 */ /* 0x001ea80000300800 */
[----:B------:R-:W2:Y:S04]  /*efa0*/  LDL.LU R120, [R1+0x4f0] ;  /* 0x0004f00001787983 */ /* 0x000ea80000300800 */
[----:B------:R0:W-:Y:S01]  /*efb0*/  STL [R1+0x218], R121 ;  /* 0x0002187901007387 */ /* 0x0001e20000100800 */
[----:B------:R-:W-:-:S03]  /*efc0*/  FADD R129, R128, R129 ;  /* 0x0000008180817221 */ /* 0x000fc60000000000 */
        /* <DEDUP_REMOVED lines=42> */
[----:B------:R0:W-:Y:S04]  /*f270*/  STL [R1+0x244], R144 ;  /* 0x0002449001007387 */ /* 0x0001e80000100800 */
[----:B0-----:R-:W2:Y:S04]  /*f280*/  LDL.LU R144, [R1+0x278] ;  /* 0x0002780001907983 */ /* 0x001ea80000300800 */
[----:B------:R-:W2:Y:S04]  /*f290*/  LDL.LU R138, [R1+0x4a8] ;  /* 0x0004a800018a7983 */ /* 0x000ea80000300800 */
[----:B------:R0:W-:Y:S04]  /*f2a0*/  STL [R1+0x248], R145 ;  /* 0x0002489101007387 */ /* 0x0001e80000100800 */
[----:B0-----:R-:W2:Y:S04]  /*f2b0*/  LDL.LU R145, [R1+0x27c] ;  /* 0x00027c0001917983 */ /* 0x001ea80000300800 */
[----:B------:R0:W-:Y:S01]  /*f2c0*/  STL [R1+0x24c], R146 ;  /* 0x00024c9201007387 */ /* 0x0001e20000100800 */
[----:B-----5:R-:W-:-:S03]  /*f2d0*/  FADD R148, R24, R148 ;  /* 0x0000009418947221 */ /* 0x020fc60000000000 */
[----:B0-----:R-:W5:Y:S04]  /*f2e0*/  LDL.LU R146, [R1+0x280] ;  /* 0x0002800001927983 */ /* 0x001f680000300800 */
[----:B------:R0:W-:Y:S04]  /*f2f0*/  STL [R1+0x250], R147 ;  /* 0x0002509301007387 */ /* 0x0001e80000100800 */
[----:B0-----:R-:W5:Y:S01]  /*f300*/  LDL.LU R147, [R1+0x284] ;  /* 0x0002840001937983 */ /* 0x001f620000300800 */
[----:B----4-:R-:W-:-:S03]  /*f310*/  FADD R149, R25, R149 ;  /* 0x0000009519957221 */ /* 0x010fc60000000000 */
[----:B------:R0:W-:Y:S04]  /*f320*/  STL [R1+0x254], R148 ;  /* 0x0002549401007387 */ /* 0x0001e80000100800 */
[----:B0-----:R-:W4:Y:S04]  /*f330*/  LDL.LU R148, [R1+0x288] ;  /* 0x0002880001947983 */ /* 0x001f280000300800 */
[----:B------:R0:W-:Y:S04]  /*f340*/  STL [R1+0x258], R149 ;  /* 0x0002589501007387 */ /* 0x0001e80000100800 */
[----:B0-----:R-:W4:Y:S04]  /*f350*/  LDL.LU R149, [R1+0x28c] ;  /* 0x00028c0001957983 */ /* 0x001f280000300800 */
[----:B------:R-:W4:Y:S01]  /*f360*/  LDL.LU R150, [R1+0x290] ;  /* 0x0002900001967983 */ /* 0x000f220000300800 */
[----:B---3--:R-:W-:-:S03]  /*f370*/  FADD R0, R26, R0 ;  /* 0x000000001a007221 */ /* 0x008fc60000000000 */
[----:B------:R-:W3:Y:S01]  /*f380*/  LDL.LU R151, [R1+0x294] ;  /* 0x0002940001977983 */ /* 0x000ee20000300800 */
[----:B--2---:R-:W-:-:S03]  /*f390*/  FADD R2, R27, R2 ;  /* 0x000000021b027221 */ /* 0x004fc60000000000 */
[----:B------:R0:W-:Y:S04]  /*f3a0*/  STL [R1+0x25c], R0 ;  /* 0x00025c0001007387 */ /* 0x0001e80000100800 */
[----:B------:R-:W2:Y:S04]  /*f3b0*/  LDL.LU R27, [R1+0x2c8] ;  /* 0x0002c800011b7983 */ /* 0x000ea80000300800 */
[----:B------:R-:W2:Y:S04]  /*f3c0*/  LDL.LU R26, [R1+0x2cc] ;  /* 0x0002cc00011a7983 */ /* 0x000ea80000300800 */
[----:B------:R1:W-:Y:S04]  /*f3d0*/  STL [R1+0x260], R2 ;  /* 0x0002600201007387 */ /* 0x0003e80000100800 */
[----:B------:R-:W2:Y:S04]  /*f3e0*/  LDL.LU R25, [R1+0x2d0] ;  /* 0x0002d00001197983 */ /* 0x000ea80000300800 */
[----:B------:R-:W2:Y:S04]  /*f3f0*/  LDL.LU R24, [R1+0x2d4] ;  /* 0x0002d40001187983 */ /* 0x000ea80000300800 */
[----:B0-----:R-:W2:Y:S04]  /*f400*/  LDL.LU R0, [R1+0x2d8] ;  /* 0x0002d80001007983 */ /* 0x001ea80000300800 */
[----:B-1----:R-:W2:Y:S01]  /*f410*/  LDL.LU R2, [R1+0x2dc] ;  /* 0x0002dc0001027983 */ /* 0x002ea20000300800 */
[----:B------:R-:W-:-:S05]  /*f420*/  FADD R139, R28, R139 ;  /* 0x0000008b1c8b7221 */ /* 0x000fca0000000000 */
[----:B------:R0:W-:Y:S04]  /*f430*/  STL [R1+0x264], R139 ;  /* 0x0002648b01007387 */ /* 0x0001e80000100800 */
[----:B0-----:R-:W2:Y:S01]  /*f440*/  LDL.LU R139, [R1+0x4a4] ;  /* 0x0004a400018b7983 */ /* 0x001ea20000300800 */
[----:B------:R-:W-:-:S03]  /*f450*/  FADD R140, R29, R140 ;  /* 0x0000008c1d8c7221 */ /* 0x000fc60000000000 */
[----:B------:R-:W2:Y:S04]  /*f460*/  LDL.LU R28, [R1+0x2c4] ;  /* 0x0002c400011c7983 */ /* 0x000ea80000300800 */
        /* <DEDUP_REMOVED lines=20> */
[----:B------:R0:W-:Y:S01]  /*f5b0*/  STL [R1+0x27c], R145 ;  /* 0x00027c9101007387 */ /* 0x0001e20000100800 */
[----:B-----5:R-:W-:-:S03]  /*f5c0*/  FADD R146, R35, R146 ;  /* 0x0000009223927221 */ /* 0x020fc60000000000 */
[----:B0-----:R-:W5:Y:S04]  /*f5d0*/  LDL.LU R145, [R1+0x48c] ;  /* 0x00048c0001917983 */ /* 0x001f680000300800 */
[----:B------:R-:W5:Y:S04]  /*f5e0*/  LDL.LU R34, [R1+0x2ac] ;  /* 0x0002ac0001227983 */ /* 0x000f680000300800 */
[----:B------:R0:W-:Y:S01]  /*f5f0*/  STL [R1+0x280], R146 ;  /* 0x0002809201007387 */ /* 0x0001e20000100800 */
[----:B------:R-:W-:-:S03]  /*f600*/  FADD R147, R36, R147 ;  /* 0x0000009324937221 */ /* 0x000fc60000000000 */
[----:B0-----:R-:W5:Y:S04]  /*f610*/  LDL.LU R146, [R1+0x488] ;  /* 0x0004880001927983 */ /* 0x001f680000300800 */
[----:B------:R-:W5:Y:S01]  /*f620*/  LDL.LU R35, [R1+0x2a8] ;  /* 0x0002a80001237983 */ /* 0x000f620000300800 */
[----:B----4-:R-:W-:-:S03]  /*f630*/  FADD R148, R37, R148 ;  /* 0x0000009425947221 */ /* 0x010fc60000000000 */
[----:B------:R0:W-:Y:S04]  /*f640*/  STL [R1+0x284], R147 ;  /* 0x0002849301007387 */ /* 0x0001e80000100800 */
[----:B0-----:R-:W4:Y:S01]  /*f650*/  LDL.LU R147, [R1+0x484] ;  /* 0x0004840001937983 */ /* 0x001f220000300800 */
[----:B------:R-:W-:-:S03]  /*f660*/  FADD R149, R38, R149 ;  /* 0x0000009526957221 */ /* 0x000fc60000000000 */
[----:B------:R-:W4:Y:S01]  /*f670*/  LDL.LU R36, [R1+0x2a4] ;  /* 0x0002a40001247983 */ /* 0x000f220000300800 */
[----:B------:R-:W-:-:S03]  /*f680*/  FADD R150, R39, R150 ;  /* 0x0000009627967221 */ /* 0x000fc60000000000 */
[----:B------:R0:W-:Y:S04]  /*f690*/  STL [R1+0x288], R148 ;  /* 0x0002889401007387 */ /* 0x0001e80000100800 */
[----:B0-----:R-:W4:Y:S04]  /*f6a0*/  LDL.LU R148, [R1+0x480] ;  /* 0x0004800001947983 */ /* 0x001f280000300800 */
[----:B------:R-:W4:Y:S04]  /*f6b0*/  LDL.LU R37, [R1+0x2a0] ;  /* 0x0002a00001257983 */ /* 0x000f280000300800 */
[----:B------:R0:W-:Y:S04]  /*f6c0*/  STL [R1+0x28c], R149 ;  /* 0x00028c9501007387 */ /* 0x0001e80000100800 */
[----:B0-----:R-:W4:Y:S04]  /*f6d0*/  LDL.LU R149, [R1+0x47c] ;  /* 0x00047c0001957983 */ /* 0x001f280000300800 */
[----:B------:R-:W4:Y:S04]  /*f6e0*/  LDL.LU R38, [R1+0x29c] ;  /* 0x00029c0001267983 */ /* 0x000f280000300800 */
[----:B------:R0:W-:Y:S04]  /*f6f0*/  STL [R1+0x290], R150 ;  /* 0x0002909601007387 */ /* 0x0001e80000100800 */
[----:B0-----:R-:W4:Y:S04]  /*f700*/  LDL.LU R150, [R1+0x478] ;  /* 0x0004780001967983 */ /* 0x001f280000300800 */
[----:B------:R-:W4:Y:S01]  /*f710*/  LDL.LU R39, [R1+0x298] ;  /* 0x0002980001277983 */ /* 0x000f220000300800 */
[----:B---3--:R-:W-:-:S05]  /*f720*/  FADD R151, R40, R151 ;  /* 0x0000009728977221 */ /* 0x008fca0000000000 */
[----:B------:R0:W-:Y:S01]  /*f730*/  STL [R1+0x294], R151 ;  /* 0x0002949701007387 */ /* 0x0001e20000100800 */
[----:B--2---:R-:W-:-:S03]  /*f740*/  FADD R27, R53, R27 ;  /* 0x0000001b351b7221 */ /* 0x004fc60000000000 */
[----:B0-----:R-:W2:Y:S01]  /*f750*/  LDL.LU R151, [R1+0x474] ;  /* 0x0004740001977983 */ /* 0x001ea20000300800 */
        /* <DEDUP_REMOVED lines=11> */
[----:B-----5:R-:W-:Y:S01]  /*f810*/  FADD R34, R46, R34 ;  /* 0x000000222e227221 */ /* 0x020fe20000000000 */
[----:B------:R-:W-:Y:S01]  /*f820*/  FADD R35, R45, R35 ;  /* 0x000000232d237221 */ /* 0x000fe20000000000 */
[----:B----4-:R-:W-:Y:S01]  /*f830*/  FADD R36, R44, R36 ;  /* 0x000000242c247221 */ /* 0x010fe20000000000 */
[----:B------:R-:W-:Y:S01]  /*f840*/  FADD R37, R43, R37 ;  /* 0x000000252b257221 */ /* 0x000fe20000000000 */
[----:B------:R-:W-:Y:S01]  /*f850*/  FADD R38, R42, R38 ;  /* 0x000000262a267221 */ /* 0x000fe20000000000 */
[----:B------:R-:W-:-:S05]  /*f860*/  FADD R39, R41, R39 ;  /* 0x0000002729277221 */ /* 0x000fca0000000000 */
[----:B------:R0:W-:Y:S04]  /*f870*/  STL [R1+0x298], R39 ;  /* 0x0002982701007387 */ /* 0x0001e80000100800 */
        /* <DEDUP_REMOVED lines=14> */
[----:B------:R-:W2:Y:S04]  /*f960*/  LDL.LU R52, [R1+0x2e0] ;  /* 0x0002e00001347983 */ /* 0x000ea80000300800 */
[----:B------:R2:W-:Y:S04]  /*f970*/  STL [R1+0x2d4], R24 ;  /* 0x0002d41801007387 */ /* 0x0005e80000100800 */
[----:B------:R-:W2:Y:S04]  /*f980*/  LDL.LU R51, [R1+0x2e4] ;  /* 0x0002e40001337983 */ /* 0x000ea80000300800 */
[----:B------:R2:W-:Y:S04]  /*f990*/  STL [R1+0x2d8], R0 ;  /* 0x0002d80001007387 */ /* 0x0005e80000100800 */
        /* <DEDUP_REMOVED lines=13> */
[----:B-1----:R-:W2:Y:S04]  /*fa70*/  LDL.LU R38, [R1+0x318] ;  /* 0x0003180001267983 */ /* 0x002ea80000300800 */
[----:B---3--:R-:W3:Y:S04]  /*fa80*/  LDL.LU R37, [R1+0x31c] ;  /* 0x00031c0001257983 */ /* 0x008ee80000300800 */
[----:B----4-:R-:W4:Y:S04]  /*fa90*/  LDL.LU R36, [R1+0x320] ;  /* 0x0003200001247983 */ /* 0x010f280000300800 */
[----:B-----5:R-:W5:Y:S04]  /*faa0*/  LDL.LU R35, [R1+0x324] ;  /* 0x0003240001237983 */ /* 0x020f680000300800 */
[----:B--2---:R-:W2:Y:S04]  /*fab0*/  LDL.LU R34, [R1+0x328] ;  /* 0x0003280001227983 */ /* 0x004ea80000300800 */
        /* <DEDUP_REMOVED lines=12> */
[----:B------:R-:W-:Y:S01]  /*fb80*/  FADD R52, R59, R52 ;  /* 0x000000343b347221 */ /* 0x000fe20000000000 */
        /* <DEDUP_REMOVED lines=28> */
[----:B---3--:R-:W-:-:S03]  /*fd50*/  FADD R37, R74, R37 ;  /* 0x000000254a257221 */ /* 0x008fc60000000000 */
[----:B------:R3:W-:Y:S01]  /*fd60*/  STL [R1+0x318], R38 ;  /* 0x0003182601007387 */ /* 0x0007e20000100800 */
[----:B----4-:R-:W-:-:S03]  /*fd70*/  FADD R36, R75, R36 ;  /* 0x000000244b247221 */ /* 0x010fc60000000000 */
[----:B------:R4:W-:Y:S01]  /*fd80*/  STL [R1+0x31c], R37 ;  /* 0x00031c2501007387 */ /* 0x0009e20000100800 */
[----:B-----5:R-:W-:-:S03]  /*fd90*/  FADD R35, R76, R35 ;  /* 0x000000234c237221 */ /* 0x020fc60000000000 */
[----:B------:R5:W-:Y:S01]  /*fda0*/  STL [R1+0x320], R36 ;  /* 0x0003202401007387 */ /* 0x000be20000100800 */
[----:B--2---:R-:W-:-:S03]  /*fdb0*/  FADD R34, R77, R34 ;  /* 0x000000224d227221 */ /* 0x004fc60000000000 */
        /* <DEDUP_REMOVED lines=22> */
[----:B0-----:R-:W2:Y:S01]  /*ff20*/  LDL.LU R52, [R1+0x35c] ;  /* 0x00035c0001347983 */ /* 0x001ea20000300800 */
[----:B------:R-:W-:-:S03]  /*ff30*/  FADD R2, R89, R2 ;  /* 0x0000000259027221 */ /* 0x000fc60000000000 */
[----:B------:R0:W-:Y:S04]  /*ff40*/  STL [R1+0x350], R24 ;  /* 0x0003501801007387 */ /* 0x0001e80000100800 */
[----:B-1----:R-:W2:Y:S04]  /*ff50*/  LDL.LU R51, [R1+0x360] ;  /* 0x0003600001337983 */ /* 0x002ea80000300800 */
        /* <DEDUP_REMOVED lines=181> */
[----:B------:R-:W-:Y:S01]  /*10ab0*/  FADD R0, R150, R0 ;  /* 0x0000000096007221 */ /* 0x000fe20000000000 */
[----:B------:R-:W-:-:S05]  /*10ac0*/  FADD R2, R2, R151 ;  /* 0x0000009702027221 */ /* 0x000fca0000000000 */
[----:B------:R0:W-:Y:S04]  /*10ad0*/  STL [R1+0x450], R2 ;  /* 0x0004500201007387 */ /* 0x0001e80000100800 */
[----:B------:R0:W-:Y:S04]  /*10ae0*/  STL [R1+0x448], R24 ;  /* 0x0004481801007387 */ /* 0x0001e80000100800 */
[----:B------:R0:W-:Y:S02]  /*10af0*/  STL [R1+0x44c], R0 ;  /* 0x00044c0001007387 */ /* 0x0001e40000100800 */
.L_x_32:
[----:B0-----:R-:W0:Y:S02]  /*10b00*/  LDC R0, c[0x0][0x28c] ;  /* 0x0000a300ff007b82 */ /* 0x001e240000000800 */
[----:B0-----:R-:W-:-:S13]  /*10b10*/  ISETP.GE.AND P0, PT, R0, 0x1, PT ;  /* 0x000000010000780c */ /* 0x001fda0003f06270 */
[----:B------:R-:W-:Y:S05]  /*10b20*/  @!P0 BRA `(.L_x_33) ;  /* 0x00000000006c8947 */ /* 0x000fea0003800000 */
[----:B------:R-:W-:-:S06]  /*10b30*/  UISETP.NE.AND UP0, UPT, UR22, 0x3, UPT ;  /* 0x000000031600788c */ /* 0x000fcc000bf05270 */
[----:B------:R-:W-:-:S13]  /*10b40*/  PLOP3.LUT P0, PT, PT, PT, UP0, 0x80, 0x0 ;  /* 0x000000000000781c */ /* 0x000fda0003f0f008 */
[----:B------:R-:W-:Y:S05]  /*10b50*/  @!P0 BRA `(.L_x_34) ;  /* 0x0000000000048947 */ /* 0x000fea0003800000 */
[----:B------:R-:W-:Y:S01]  /*10b60*/  BPT.TRAP 0x1 ;  /* 0x000000040000795c */ /* 0x000fe20000300000 */
.L_x_34:
[----:B------:R-:W2:Y:S01]  /*10b70*/  LDL R0, [R1+0x454] ;  /* 0x0004540001007983 */ /* 0x000ea20000100800 */
[----:B------:R-:W-:Y:S01]  /*10b80*/  BSSY B0, `(.L_x_35) ;  /* 0x0000011000007945 */ /* 0x000fe20003800000 */
[----:B--2---:R-:W-:-:S13]  /*10b90*/  ISETP.NE.AND P0, PT, R0, RZ, PT ;  /* 0x000000ff0000720c */ /* 0x004fda0003f05270 */
[----:B------:R-:W-:Y:S05]  /*10ba0*/  @!P0 BRA `(.L_x_36) ;  /* 0x0000000000388947 */ /* 0x000fea0003800000 */
[----:B------:R-:W2:Y:S01]  /*10bb0*/  LDL R2, [R1+0x458] ;  /* 0x0004580001027983 */ /* 0x000ea20000100800 */
[----:B------:R-:W-:-:S04]  /*10bc0*/  UISETP.LT.AND UP0, UPT, UR9, 0x1, UPT ;  /* 0x000000010900788c */ /* 0x000fc8000bf01270 */
[----:B------:R-:W-:-:S04]  /*10bd0*/  USEL UR8, UR9, 0x1, UP0 ;  /* 0x0000000109087887 */ /* 0x000fc80008000000 */
[----:B------:R-:W-:-:S04]  /*10be0*/  UIADD3 UR8, UR5, UR9, -UR8 ;  /* 0x0000000905087290 */ /* 0x000fc8000fffe808 */
[----:B------:R-:W-:-:S04]  /*10bf0*/  UIMAD.WIDE.U32 UR6, UR8, 0x24924925, URZ ;  /* 0x24924925080678a5 */ /* 0x000fc8000f8e003f */
[----:B------:R-:W-:-:S04]  /*10c00*/  UIADD3 UR6, UR8, -UR7, URZ ;  /* 0x8000000708067290 */ /* 0x000fc8000fffe03f */
[----:B------:R-:W-:-:S04]  /*10c10*/  ULEA.HI UR6, UR6, UR7, URZ, 0x1f ;  /* 0x0000000706067291 */ /* 0x000fc8000f8ff83f */
[----:B------:R-:W-:-:S04]  /*10c20*/  USHF.R.U32.HI UR6, URZ, 0x2, UR6 ;  /* 0x000000023f067899 */ /* 0x000fc80008011606 */
[----:B------:R-:W-:-:S04]  /*10c30*/  UIMAD UR6, UR6, -0x7, UR8 ;  /* 0xfffffff9060678a4 */ /* 0x000fc8000f8e0208 */
[----:B------:R-:W-:-:S04]  /*10c40*/  ULEA UR6, UR6, UR11, 0x3 ;  /* 0x0000000b06067291 */ /* 0x000fc8000f8e183f */
[----:B------:R-:W-:-:S06]  /*10c50*/  UIADD3 UR6, UR6, 0x38, URZ ;  /* 0x0000003806067890 */ /* 0x000fcc000fffe03f */
[----:B------:R-:W-:-:S05]  /*10c60*/  IMAD.U32 R0, RZ, RZ, UR6 ;  /* 0x00000006ff007e24 */ /* 0x000fca000f8e00ff */
[----:B--2---:R-:W-:-:S04]  /*10c70*/  PRMT R0, R2, 0x654, R0 ;  /* 0x0000065402007816 */ /* 0x004fc80000000000 */
[----:B------:R0:W-:Y:S03]  /*10c80*/  SYNCS.ARRIVE.TRANS64.RED.A1T0 RZ, [R0+URZ], RZ ;  /* 0x000000ff00ff79a7 */ /* 0x0001e6000810043f */
.L_x_36:
[----:B------:R-:W-:Y:S05]  /*10c90*/  BSYNC B0 ;  /* 0x0000000000007941 */ /* 0x000fea0003800000 */
.L_x_35:
[----:B------:R-:W-:-:S06]  /*10ca0*/  UISETP.GT.U32.AND UP0, UPT, UR13, 0x1, UPT ;  /* 0x000000010d00788c */ /* 0x000fcc000bf04070 */
[----:B------:R-:W-:-:S13]  /*10cb0*/  PLOP3.LUT P0, PT, PT, PT, UP0, 0x80, 0x0 ;  /* 0x000000000000781c */ /* 0x000fda0003f0f008 */
[----:B------:R-:W-:Y:S05]  /*10cc0*/  @P0 BRA `(.L_x_33) ;  /* 0x0000000000040947 */ /* 0x000fea0003800000 */
[----:B------:R-:W-:Y:S01]  /*10cd0*/  BPT.TRAP 0x1 ;  /* 0x000000040000795c */ /* 0x000fe20000300000 */
.L_x_33:
[----:B------:R-:W2:Y:S01]  /*10ce0*/  LDL.LU R27, [R1+0x468] ;  /* 0x00046800011b7983 */ /* 0x000ea20000300800 */
[----:B------:R-:W3:Y:S01]  /*10cf0*/  LDC R24, c[0x0][0x288] ;  /* 0x0000a200ff187b82 */ /* 0x000ee20000000800 */
[----:B------:R-:W4:Y:S01]  /*10d00*/  S2R R26, SR_TID.X ;  /* 0x00000000001a7919 */ /* 0x000f220000002100 */
[----:B------:R-:W-:Y:S01]  /*10d10*/  UIADD3 UR8, UR9, UR5, URZ ;  /* 0x0000000509087290 */ /* 0x000fe2000fffe03f */
[----:B------:R-:W-:Y:S01]  /*10d20*/  ULDC UR6, c[0x0][0x284] ;  /* 0x0000a10000067ab9 */ /* 0x000fe20000000800 */
[----:B------:R-:W0:Y:S02]  /*10d30*/  LDL.LU R25, [R1+0x464] ;  /* 0x0004640001197983 */ /* 0x000e240000300800 */
[----:B------:R-:W-:Y:S01]  /*10d40*/  UISETP.GT.U32.AND UP0, UPT, UR8, 0x6, UPT ;  /* 0x000000060800788c */ /* 0x000fe2000bf04070 */
[----:B------:R-:W-:Y:S01]  /*10d50*/  IMAD.MOV.U32 R40, RZ, RZ, -0x1 ;  /* 0xffffffffff287424 */ /* 0x000fe200078e00ff */
[----:B------:R-:W-:Y:S02]  /*10d60*/  USHF.R.S32.HI UR11, URZ, 0x1f, UR10 ;  /* 0x0000001f3f0b7899 */ /* 0x000fe4000801140a */
[----:B------:R-:W-:-:S02]  /*10d70*/  UISETP.LT.U32.AND UP0, UPT, UR9, 0x7, UP0 ;  /* 0x000000070900788c */ /* 0x000fc40008701070 */
[----:B------:R-:W-:Y:S01]  /*10d80*/  UISETP.GE.U32.AND UP1, UPT, UR9, 0x7, UPT ;  /* 0x000000070900788c */ /* 0x000fe2000bf26070 */
[----:B------:R-:W-:Y:S01]  /*10d90*/  ULDC.64 UR16, c[0x0][0x5d0] ;  /* 0x0001740000107ab9 */ /* 0x000fe20000000a00 */
[----:B------:R-:W-:-:S04]  /*10da0*/  USEL UR12, URZ, 0x1, !UP0 ;  /* 0x000000013f0c7887 */ /* 0x000fc8000c000000 */
[----:B------:R-:W-:Y:S01]  /*10db0*/  ULOP3.LUT UR4, UR4, UR12, URZ, 0x3c, !UPT ;  /* 0x0000000c04047292 */ /* 0x000fe2000f8e3c3f */
[C---:B----4-:R-:W-:Y:S01]  /*10dc0*/  LOP3.LUT R2, R26.reuse, 0x3, RZ, 0xc0, !PT ;  /* 0x000000031a027812 */ /* 0x050fe200078ec0ff */
[----:B------:R-:W-:Y:S01]  /*10dd0*/  IMAD.SHL.U32 R32, R26, 0x2, RZ ;  /* 0x000000021a207824 */ /* 0x000fe200078e00ff */
[----:B------:R-:W-:-:S03]  /*10de0*/  SHF.R.U32.HI R34, RZ, 0x7, R26 ;  /* 0x00000007ff227819 */ /* 0x000fc6000001161a */
[----:B---3--:R-:W-:Y:S01]  /*10df0*/  IMAD R2, R2, -0x2, R24 ;  /* 0xfffffffe02027824 */ /* 0x008fe200078e0218 */
[----:B------:R-:W-:Y:S02]  /*10e00*/  LOP3.LUT R34, R34, 0x1, RZ, 0xc0, !PT ;  /* 0x0000000122227812 */ /* 0x000fe400078ec0ff */
[----:B------:R-:W-:-:S03]  /*10e10*/  LOP3.LUT R32, R32, 0x6, RZ, 0xc0, !PT ;  /* 0x0000000620207812 */ /* 0x000fc600078ec0ff */
[----:B------:R-:W-:Y:S02]  /*10e20*/  IMAD.SHL.U32 R35, R34, 0x40, RZ ;  /* 0x0000004022237824 */ /* 0x000fe400078e00ff */
[----:B--2---:R-:W-:-:S04]  /*10e30*/  IMAD.WIDE R36, R27, 0x100, RZ ;  /* 0x000001001b247825 */ /* 0x004fc800078e02ff */
[----:B0-----:R-:W-:Y:S01]  /*10e40*/  IMAD.SHL.U32 R0, R25, 0x100, RZ ;  /* 0x0000010019007824 */ /* 0x001fe200078e00ff */
[----:B------:R-:W-:-:S04]  /*10e50*/  PRMT R32, R32, 0x6540, R25 ;  /* 0x0000654020207816 */ /* 0x000fc80000000019 */
[----:B------:R-:W-:Y:S01]  /*10e60*/  ISETP.GE.AND P0, PT, R0, R24, PT ;  /* 0x000000180000720c */ /* 0x000fe20003f06270 */
[----:B------:R-:W-:Y:S01]  /*10e70*/  IMAD.IADD R0, R2, 0x1, -R0 ;  /* 0x0000000102007824 */ /* 0x000fe200078e0a00 */
[----:B------:R-:W-:Y:S02]  /*10e80*/  SHF.R.U32.HI R2, RZ, 0x2, R26 ;  /* 0x00000002ff027819 */ /* 0x000fe4000001161a */
[----:B------:R-:W-:Y:S01]  /*10e90*/  LOP3.LUT R24, R26, 0x60, RZ, 0xc0, !PT ;  /* 0x000000601a187812 */ /* 0x000fe200078ec0ff */
[----:B------:R-:W-:Y:S01]  /*10ea0*/  IMAD.U32 R26, RZ, RZ, UR16 ;  /* 0x00000010ff1a7e24 */ /* 0x000fe2000f8e00ff */
[----:B------:R-:W-:Y:S02]  /*10eb0*/  LOP3.LUT R2, R2, 0x7, RZ, 0xc0, !PT ;  /* 0x0000000702027812 */ /* 0x000fe400078ec0ff */
[----:B------:R-:W-:Y:S02]  /*10ec0*/  SHF.R.U32.HI R24, RZ, 0x1, R24 ;  /* 0x00000001ff187819 */ /* 0x000fe40000011618 */
[----:B------:R-:W-:-:S02]  /*10ed0*/  LOP3.LUT R35, R35, 0x40, R2, 0xe2, !PT ;  /* 0x0000004023237812 */ /* 0x000fc400078ee202 */
[----:B------:R-:W-:Y:S02]  /*10ee0*/  IADD3 R2, RZ, -R24, -R2 ;  /* 0x80000018ff027210 */ /* 0x000fe40007ffe802 */
[----:B------:R-:W-:Y:S02]  /*10ef0*/  SHF.R.S32.HI R33, RZ, 0x1f, R32 ;  /* 0x0000001fff217819 */ /* 0x000fe40000011420 */
[----:B------:R-:W-:Y:S01]  /*10f00*/  LOP3.LUT R35, R36, R35, R24, 0xfe, !PT ;  /* 0x0000002324237212 */ /* 0x000fe200078efe18 */
[----:B------:R-:W-:Y:S02]  /*10f10*/  IMAD R34, R34, -0x40, R2 ;  /* 0xffffffc022227824 */ /* 0x000fe400078e0202 */
[----:B------:R-:W-:Y:S02]  /*10f20*/  IMAD.SHL.U32 R2, R27, 0x100, RZ ;  /* 0x000001001b027824 */ /* 0x000fe400078e00ff */
[----:B------:R-:W-:-:S03]  /*10f30*/  IMAD.WIDE.U32 R26, R26, UR10, R32 ;  /* 0x0000000a1a1a7c25 */ /* 0x000fc6000f8e0020 */
[C---:B------:R-:W-:Y:S02]  /*10f40*/  IADD3 R34, -R2.reuse, UR6, R34 ;  /* 0x0000000602227c10 */ /* 0x040fe4000fffe122 */
[----:B------:R-:W-:Y:S01]  /*10f50*/  ISETP.GE.OR P0, PT, R2, UR6, P0 ;  /* 0x0000000602007c0c */ /* 0x000fe20008706670 */
[----:B------:R-:W-:Y:S02]  /*10f60*/  UIMAD.WIDE.U32 UR6, UR8, 0x24924925, URZ ;  /* 0x24924925080678a5 */ /* 0x000fe4000f8e003f */
[----:B------:R-:W-:Y:S02]  /*10f70*/  UIMAD UR6, UR11, UR16, URZ ;  /* 0x000000100b0672a4 */ /* 0x000fe4000f8e023f */
[----:B------:R-:W-:Y:S02]  /*10f80*/  UIADD3 UR5, UR8, -UR7, URZ ;  /* 0x8000000708057290 */ /* 0x000fe4000fffe03f */
[----:B------:R-:W-:Y:S02]  /*10f90*/  UIMAD UR6, UR10, UR17, UR6 ;  /* 0x000000110a0672a4 */ /* 0x000fe4000f8e0206 */
[----:B------:R-:W-:-:S04]  /*10fa0*/  ULEA.HI UR5, UR5, UR7, URZ, 0x1f ;  /* 0x0000000705057291 */ /* 0x000fc8000f8ff83f */
[----:B------:R-:W-:Y:S01]  /*10fb0*/  USHF.R.U32.HI UR5, URZ, 0x2, UR5 ;  /* 0x000000023f057899 */ /* 0x000fe20008011605 */
[----:B------:R-:W-:-:S03]  /*10fc0*/  VIADD R27, R27, UR6 ;  /* 0x000000061b1b7c36 */ /* 0x000fc60008000000 */
[----:B------:R-:W-:Y:S02]  /*10fd0*/  @UP1 ULOP3.LUT UR4, UR4, 0x1, UR5, 0x78, !UPT ;  /* 0x0000000104041892 */ /* 0x000fe4000f8e7805 */
[----:B------:R-:W-:Y:S01]  /*10fe0*/  UIMAD UR5, UR5, -0x7, UR8 ;  /* 0xfffffff9050578a4 */ /* 0x000fe2000f8e0208 */
[----:B------:R-:W-:Y:S11]  /*10ff0*/  @P0 BRA `(.L_x_37) ;  /* 0x0000012400b40947 */ /* 0x000ff60003800000 */
[----:B------:R-:W0:Y:S01]  /*11000*/  LDC.64 R28, c[0x0][0x5c8] ;  /* 0x00017200ff1c7b82 */ /* 0x000e220000000a00 */
[----:B------:R-:W-:Y:S01]  /*11010*/  ULDC.64 UR6, c[0x0][0x5c0] ;  /* 0x0001700000067ab9 */ /* 0x000fe20000000a00 */
[----:B------:R-:W-:Y:S01]  /*11020*/  BSSY B0, `(.L_x_37) ;  /* 0x000126a000007945 */ /* 0x000fe20003800000 */
[-C--:B0-----:R-:W-:Y:S01]  /*11030*/  IMAD R2, R37, R28.reuse, RZ ;  /* 0x0000001c25027224 */ /* 0x081fe200078e02ff */
[----:B------:R-:W-:Y:S01]  /*11040*/  SHF.L.U64.HI R38, R28, 0x3, R29 ;  /* 0x000000031c267819 */ /* 0x000fe2000001021d */
[----:B------:R-:W-:-:S04]  /*11050*/  IMAD.WIDE.U32 R26, R35, R28, R26 ;  /* 0x0000001c231a7225 */ /* 0x000fc800078e001a */
[----:B------:R-:W-:Y:S01]  /*11060*/  IMAD R2, R35, R29, R2 ;  /* 0x0000001d23027224 */ /* 0x000fe200078e0202 */
[C---:B------:R-:W-:Y:S01]  /*11070*/  LEA R30, P2, R28.reuse, R26, 0x7 ;  /* 0x0000001a1c1e7211 */ /* 0x040fe200078438ff */
[----:B------:R-:W-:Y:S01]  /*11080*/  IMAD.SHL.U32 R25, R28, 0x8, RZ ;  /* 0x000000081c197824 */ /* 0x000fe200078e00ff */
[----:B------:R-:W-:Y:S01]  /*11090*/  IADD3 R24, P5, R26, UR6, RZ ;  /* 0x000000061a187c10 */ /* 0x000fe2000ffbe0ff */
[----:B------:R-:W-:-:S03]  /*110a0*/  IMAD.IADD R2, R27, 0x1, R2 ;  /* 0x000000011b027824 */ /* 0x000fc600078e0202 */
[----:B------:R-:W-:Y:S02]  /*110b0*/  IADD3 R26, P0, P1, R26, UR6, R25 ;  /* 0x000000061a1a7c10 */ /* 0x000fe4000f91e019 */
[----:B------:R-:W-:Y:S02]  /*110c0*/  LEA.HI.X R31, R28, R2, R29, 0x7, P2 ;  /* 0x000000021c1f7211 */ /* 0x000fe400010f3c1d */
[----:B------:R-:W-:Y:S02]  /*110d0*/  IADD3 R28, P2, P3, R30, UR6, R25 ;  /* 0x000000061e1c7c10 */ /* 0x000fe4000fb5e019 */
[----:B------:R-:W-:Y:S02]  /*110e0*/  IADD3.X R25, R2, UR7, RZ, P5, !PT ;  /* 0x0000000702197c10 */ /* 0x000fe4000affe4ff */
[----:B------:R-:W-:Y:S02]  /*110f0*/  FSETP.NEU.AND P5, PT, RZ, UR21, PT ;  /* 0x00000015ff007c0b */ /* 0x000fe4000bfad000 */
[----:B------:R-:W-:-:S02]  /*11100*/  IADD3 R30, P6, R30, UR6, RZ ;  /* 0x000000061e1e7c10 */ /* 0x000fc4000ffde0ff */
[C-C-:B------:R-:W-:Y:S02]  /*11110*/  IADD3.X R29, R31.reuse, UR7, R38.reuse, P2, P3 ;  /* 0x000000071f1d7c10 */ /* 0x140fe400097e6426 */
[----:B------:R-:W-:Y:S02]  /*11120*/  IADD3.X R27, R2, UR7, R38, P0, P1 ;  /* 0x00000007021b7c10 */ /* 0x000fe400087e2426 */
[----:B------:R-:W-:-:S05]  /*11130*/  IADD3.X R31, R31, UR7, RZ, P6, !PT ;  /* 0x000000071f1f7c10 */ /* 0x000fca000b7fe4ff */
[----:B------:R-:W-:Y:S05]  /*11140*/  @!P5 BRA `(.L_x_38) ;  /* 0x000000d800f8d947 */ /* 0x000fea0003800000 */
[----:B------:R-:W-:Y:S01]  /*11150*/  ULDC.64 UR6, c[0x0][0x5b8] ;  /* 0x00016e0000067ab9 */ /* 0x000fe20000000a00 */
[----:B------:R-:W-:Y:S01]  /*11160*/  BSSY B1, `(.L_x_39) ;  /* 0x0000013000017945 */ /* 0x000fe20003800000 */
[----:B------:R-:W-:Y:S01]  /*11170*/  IMAD.U32 R2, RZ, RZ, UR6 ;  /* 0x00000006ff027e24 */ /* 0x000fe2000f8e00ff */
[----:B------:R-:W-:-:S03]  /*11180*/  UIMAD UR6, UR11, UR6, URZ ;  /* 0x000000060b0672a4 */ /* 0x000fc6000f8e023f */
[----:B------:R-:W-:Y:S01]  /*11190*/  IMAD.WIDE.U32 R32, R2, UR10, R32 ;  /* 0x0000000a02207c25 */ /* 0x000fe2000f8e0020 */
[----:B------:R-:W-:-:S03]  /*111a0*/  UIMAD UR6, UR10, UR7, UR6 ;  /* 0x000000070a0672a4 */ /* 0x000fc6000f8e0206 */
[----:B------:R-:W-:Y:S01]  /*111b0*/  IMAD.MOV.U32 R38, RZ, RZ, R32 ;  /* 0x000000ffff267224 */ /* 0x000fe200078e0020 */
[----:B------:R-:W-:Y:S02]  /*111c0*/  ULDC.64 UR10, c[0x0][0x5a8] ;  /* 0x00016a00000a7ab9 */ /* 0x000fe40000000a00 */
[----:B------:R-:W-:Y:S01]  /*111d0*/  VIADD R39, R33, UR6 ;  /* 0x0000000621277c36 */ /* 0x000fe20008000000 */
[----:B------:R-:W-:Y:S02]  /*111e0*/  ULDC.64 UR6, c[0x0][0x5b0] ;  /* 0x00016c0000067ab9 */ /* 0x000fe40000000a00 */
[----:B------:R-:W-:Y:S02]  /*111f0*/  IMAD R2, R37, UR6, RZ ;  /* 0x0000000625027c24 */ /* 0x000fe4000f8e02ff */
[----:B------:R-:W-:-:S04]  /*11200*/  IMAD.WIDE.U32 R32, R35, UR6, R38 ;  /* 0x0000000623207c25 */ /* 0x000fc8000f8e0026 */
[----:B------:R-:W-:Y:S01]  /*11210*/  IMAD R2, R35, UR7, R2 ;  /* 0x0000000723027c24 */ /* 0x000fe2000f8e0202 */
[----:B------:R-:W-:-:S04]  /*11220*/  IADD3 R32, P0, R32, UR10, RZ ;  /* 0x0000000a20207c10 */ /* 0x000fc8000ff1e0ff */
[--C-:B------:R-:W-:Y:S02]  /*11230*/  IADD3.X R33, R33, UR11, R2.reuse, P0, !PT ;  /* 0x0000000b21217c10 */ /* 0x100fe400087fe402 */
[----:B------:R-:W-:Y:S02]  /*11240*/  ISETP.GE.AND P0, PT, R34, 0x1, PT ;  /* 0x000000012200780c */ /* 0x000fe40003f06270 */
[----:B------:R-:W-:Y:S02]  /*11250*/  PRMT R2, RZ, 0x7610, R2 ;  /* 0x00007610ff027816 */ /* 0x000fe40000000002 */
[----:B------:R-:W-:-:S13]  /*11260*/  ISETP.LT.OR P1, PT, R0, 0x1, !P0 ;  /* 0x000000010000780c */ /* 0x000fda0004721670 */
[----:B------:R-:W-:Y:S05]  /*11270*/  @P1 BRA `(.L_x_40) ;  /* 0x0000000000041947 */ /* 0x000fea0003800000 */
[----:B------:R0:W5:Y:S02]  /*11280*/  LDG.E.U8 R2, desc[UR14][R32.64] ;  /* 0x0000000e20027981 */ /* 0x000164000c1e1100 */
.L_x_40:
[----:B------:R-:W-:Y:S05]  /*11290*/  BSYNC B1 ;  /* 0x0000000000017941 */ /* 0x000fea0003800000 */
.L_x_39:
[----:B-----5:R-:W-:Y:S01]  /*112a0*/  LOP3.LUT R2, R2, 0xff, RZ, 0xc0, !PT ;  /* 0x000000ff02027812 */ /* 0x020fe200078ec0ff */
[----:B------:R-:W-:Y:S03]  /*112b0*/  BSSY B1, `(.L_x_41) ;  /* 0x000000b000017945 */ /* 0x000fe60003800000 */
[----:B------:R-:W-:-:S05]  /*112c0*/  F2FP.F16.E4M3.UNPACK_B R2, R2 ;  /* 0x00000002ff02723e */ /* 0x000fca00020006ff */
[----:B------:R-:W-:-:S05]  /*112d0*/  HADD2.F32 R2, -RZ, R2.H0_H0 ;  /* 0x20000002ff027230 */ /* 0x000fca0000004100 */
[----:B------:R-:W-:-:S04]  /*112e0*/  FMUL R2, R2, UR21 ;  /* 0x0000001502027c20 */ /* 0x000fc80008400000 */
[--C-:B------:R-:W-:Y:S01]  /*112f0*/  FFMA R3, R3, UR20, R2.reuse ;  /* 0x0000001403037c23 */ /* 0x100fe20008000002 */
[----:B------:R-:W-:-:S04]  /*11300*/  PRMT R2, RZ, 0x7610, R2 ;  /* 0x00007610ff027816 */ /* 0x000fc80000000002 */
[----:B------:R-:W-:-:S05]  /*11310*/  F2FP.SATFINITE.E4M3.F32.PACK_AB_MERGE_C R3, RZ, R3, RZ ;  /* 0x00000003ff03723e */ /* 0x000fca00048070ff */
[----:B------:R2:W-:Y:S01]  /*11320*/  @!P1 STG.E.U8 desc[UR14][R24.64], R3 ;  /* 0x0000000318009986 */ /* 0x0005e2000c10110e */
[----:B------:R-:W-:-:S13]  /*11330*/  ISETP.LT.OR P1, PT, R0, 0x2, !P0 ;  /* 0x000000020000780c */ /* 0x000fda0004721670 */
[----:B--2---:R-:W-:Y:S05]  /*11340*/  @P1 BRA `(.L_x_42) ;  /* 0x0000000000041947 */ /* 0x004fea0003800000 */
[----:B------:R2:W5:Y:S02]  /*11350*/  LDG.E.U8 R2, desc[UR14][R32.64+0x1] ;  /* 0x0000010e20027981 */ /* 0x000564000c1e1100 */
.L_x_42:
[----:B------:R-:W-:Y:S05]  /*11360*/  BSYNC B1 ;  /* 0x0000000000017941 */ /* 0x000fea0003800000 */
.L_x_41:
[----:B-----5:R-:W-:Y:S01]  /*11370*/  LOP3.LUT R2, R2, 0xff, RZ, 0xc0, !PT ;  /* 0x000000ff02027812 */ /* 0x020fe200078ec0ff */
[----:B------:R-:W-:Y:S03]  /*11380*/  BSSY B1, `(.L_x_43) ;  /* 0x0000013000017945 */ /* 0x000fe60003800000 */
[----:B------:R-:W-:-:S05]  /*11390*/  F2FP.F16.E4M3.UNPACK_B R2, R2 ;  /* 0x00000002ff02723e */ /* 0x000fca00020006ff */
[----:B------:R-:W-:-:S05]  /*113a0*/  HADD2.F32 R2, -RZ, R2.H0_H0 ;  /* 0x20000002ff027230 */ /* 0x000fca0000004100 */
[----:B------:R-:W-:-:S04]  /*113b0*/  FMUL R2, R2, UR21 ;  /* 0x0000001502027c20 */ /* 0x000fc80008400000 */
[----:B------:R-:W-:-:S05]  /*113c0*/  FFMA R4, R4, UR20, R2 ;  /* 0x0000001404047c23 */ /* 0x000fca0008000002 */
[----:B------:R-:W-:-:S05]  /*113d0*/  F2FP.SATFINITE.E4M3.F32.PACK_AB_MERGE_C R4, RZ, R4, RZ ;  /* 0x00000004ff04723e */ /* 0x000fca00048070ff */
[----:B------:R3:W-:Y:S01]  /*113e0*/  @!P1 STG.E.U8 desc[UR14][R24.64+0x1], R4 ;  /* 0x0000010418009986 */ /* 0x0007e2000c10110e */
[----:B------:R-:W-:-:S05]  /*113f0*/  IADD3 R2, P1, R35, 0x8, RZ ;  /* 0x0000000823027810 */ /* 0x000fca0007f3e0ff */
[----:B------:R-:W-:-:S04]  /*11400*/  IMAD.X R3, RZ, RZ, R37, P1 ;  /* 0x000000ffff037224 */ /* 0x000fc800008e0625 */
[----:B------:R-:W-:-:S04]  /*11410*/  IMAD R3, R3, UR6, RZ ;  /* 0x0000000603037c24 */ /* 0x000fc8000f8e02ff */
[C---:B---3--:R-:W-:Y:S02]  /*11420*/  IMAD R4, R2.reuse, UR7, R3 ;  /* 0x0000000702047c24 */ /* 0x048fe4000f8e0203 */
[----:B------:R-:W-:-:S03]  /*11430*/  IMAD.WIDE.U32 R2, R2, UR6, R38 ;  /* 0x0000000602027c25 */ /* 0x000fc6000f8e0026 */
[----:B------:R-:W-:-:S04]  /*11440*/  IADD3 R2, P1, R2, UR10, RZ ;  /* 0x0000000a02027c10 */ /* 0x000fc8000ff3e0ff */
[--C-:B------:R-:W-:Y:S02]  /*11450*/  IADD3.X R3, R3, UR11, R4.reuse, P1, !PT ;  /* 0x0000000b03037c10 */ /* 0x100fe40008ffe404 */
[----:B------:R-:W-:Y:S02]  /*11460*/  ISETP.GE.AND P1, PT, R34, 0x9, PT ;  /* 0x000000092200780c */ /* 0x000fe40003f26270 */
[----:B------:R-:W-:Y:S02]  /*11470*/  PRMT R4, RZ, 0x7610, R4 ;  /* 0x00007610ff047816 */ /* 0x000fe40000000004 */
[----:B------:R-:W-:-:S13]  /*11480*/  ISETP.LT.OR P2, PT, R0, 0x1, !P1 ;  /* 0x000000010000780c */ /* 0x000fda0004f41670 */
[----:B------:R-:W-:Y:S05]  /*11490*/  @P2 BRA `(.L_x_44) ;  /* 0x0000000000042947 */ /* 0x000fea0003800000 */
[----:B------:R3:W5:Y:S02]  /*114a0*/  LDG.E.U8 R4, desc[UR14][R2.64] ;  /* 0x0000000e02047981 */ /* 0x000764000c1e1100 */
.L_x_44:
[----:B------:R-:W-:Y:S05]  /*114b0*/  BSYNC B1 ;  /* 0x0000000000017941 */ /* 0x000fea0003800000 */
.L_x_43:
        /* <DEDUP_REMOVED lines=10> */
[----:B----4-:R-:W-:Y:S05]  /*11560*/  @P2 BRA `(.L_x_46) ;  /* 0x0000000000042947 */ /* 0x010fea0003800000 */
[----:B------:R4:W5:Y:S02]  /*11570*/  LDG.E.U8 R4, desc[UR14][R2.64+0x1] ;  /* 0x0000010e02047981 */ /* 0x000964000c1e1100 */
.L_x_46:
[----:B------:R-:W-:Y:S05]  /*11580*/  BSYNC B1 ;  /* 0x0000000000017941 */ /* 0x000fea0003800000 */
.L_x_45:
[----:B-----5:R-:W-:Y:S01]  /*11590*/  LOP3.LUT R4, R4, 0xff, RZ, 0xc0, !PT ;  /* 0x000000ff04047812 */ /* 0x020fe200078ec0ff */
[----:B------:R-:W-:Y:S01]  /*115a0*/  BSSY B1, `(.L_x_47) ;  /* 0x000000b000017945 */ /* 0x000fe20003800000 */
[----:B------:R-:W-:Y:S02]  /*115b0*/  ISETP.LT.OR P3, PT, R0, 0x9, !P0 ;  /* 0x000000090000780c */ /* 0x000fe40004761670 */
[----:B------:R-:W-:-:S05]  /*115c0*/  F2FP.F16.E4M3.UNPACK_B R4, R4 ;  /* 0x00000004ff04723e */ /* 0x000fca00020006ff */
[----:B------:R-:W-:-:S05]  /*115d0*/  HADD2.F32 R4, -RZ, R4.H0_H0 ;  /* 0x20000004ff047230 */ /* 0x000fca0000004100 */
[----:B------:R-:W-:-:S04]  /*115e0*/  FMUL R4, R4, UR21 ;  /* 0x0000001504047c20 */ /* 0x000fc80008400000 */
[--C-:B------:R-:W-:Y:S01]  /*115f0*/  FFMA R6, R6, UR20, R4.reuse ;  /* 0x0000001406067c23 */ /* 0x100fe20008000004 */
[----:B------:R-:W-:-:S04]  /*11600*/  PRMT R4, RZ, 0x7610, R4 ;  /* 0x00007610ff047816 */ /* 0x000fc80000000004 */
[----:B------:R-:W-:-:S05]  /*11610*/  F2FP.SATFINITE.E4M3.F32.PACK_AB_MERGE_C R6, RZ, R6, RZ ;  /* 0x00000006ff06723e */ /* 0x000fca00048070ff */
[----:B------:R0:W-:Y:S01]  /*11620*/  @!P2 STG.E.U8 desc[UR14][R26.64+0x1], R6 ;  /* 0x000001061a00a986 */ /* 0x0001e2000c10110e */
[----:B------:R-:W-:Y:S05]  /*11630*/  @P3 BRA `(.L_x_48) ;  /* 0x0000000000043947 */ /* 0x000fea0003800000 */
[----:B------:R0:W5:Y:S02]  /*11640*/  LDG.E.U8 R4, desc[UR14][R32.64+0x8] ;  /* 0x0000080e20047981 */ /* 0x000164000c1e1100 */
.L_x_48:
[----:B------:R-:W-:Y:S05]  /*11650*/  BSYNC B1 ;  /* 0x0000000000017941 */ /* 0x000fea0003800000 */
.L_x_47:
        /* <DEDUP_REMOVED lines=12> */
.L_x_50:
[----:B------:R-:W-:Y:S05]  /*11720*/  BSYNC B1 ;  /* 0x0000000000017941 */ /* 0x000fea0003800000 */
.L_x_49:
        /* <DEDUP_REMOVED lines=12> */
.L_x_52:
[----:B------:R-:W-:Y:S05]  /*117f0*/  BSYNC B1 ;  /* 0x0000000000017941 */ /* 0x000fea0003800000 */
.L_x_51:
        /* <DEDUP_REMOVED lines=12> */
.L_x_54:
[----:B------:R-:W-:Y:S05]  /*118c0*/  BSYNC B1 ;  /* 0x0000000000017941 */ /* 0x000fea0003800000 */
.L_x_53:
        /* <DEDUP_REMOVED lines=12> */
.L_x_56:
[----:B------:R-:W-:Y:S05]  /*11990*/  BSYNC B1 ;  /* 0x0000000000017941 */ /* 0x000fea0003800000 */
.L_x_55:
        /* <DEDUP_REMOVED lines=12> */
.L_x_58:
[----:B------:R-:W-:Y:S05]  /*11a60*/  BSYNC B1 ;  /* 0x0000000000017941 */ /* 0x000fea0003800000 */
.L_x_57:
        /* <DEDUP_REMOVED lines=12> */
.L_x_60:
[----:B------:R-:W-:Y:S05]  /*11b30*/  BSYNC B1 ;  /* 0x0000000000017941 */ /* 0x000fea0003800000 */
.L_x_59:
        /* <DEDUP_REMOVED lines=12> */
.L_x_62:
[----:B------:R-:W-:Y:S05]  /*11c00*/  BSYNC B1 ;  /* 0x0000000000017941 */ /* 0x000fea0003800000 */
.L_x_61:
        /* <DEDUP_REMOVED lines=12> */
.L_x_64:
[----:B------:R-:W-:Y:S05]  /*11cd0*/  BSYNC B1 ;  /* 0x0000000000017941 */ /* 0x000fea0003800000 */
.L_x_63:
        /* <DEDUP_REMOVED lines=12> */
.L_x_66:
[----:B------:R-:W-:Y:S05]  /*11da0*/  BSYNC B1 ;  /* 0x0000000000017941 */ /* 0x000fea0003800000 */
.L_x_65:
        /* <DEDUP_REMOVED lines=12> */
.L_x_68:
[----:B------:R-:W-:Y:S05]  /*11e70*/  BSYNC B1 ;  /* 0x0000000000017941 */ /* 0x000fea0003800000 */
.L_x_67:
        /* <DEDUP_REMOVED lines=12> */
.L_x_70:
[----:B------:R-:W-:Y:S05]  /*11f40*/  BSYNC B1 ;  /* 0x0000000000017941 */ /* 0x000fea0003800000 */
.L_x_69:
        /* <DEDUP_REMOVED lines=12> */
.L_x_72:
[----:B------:R-:W-:Y:S05]  /*12010*/  BSYNC B1 ;  /* 0x0000000000017941 */ /* 0x000fea0003800000 */
.L_x_71:
        /* <DEDUP_REMOVED lines=12> */
.L_x_74:
[----:B------:R-:W-:Y:S05]  /*120e0*/  BSYNC B1 ;  /* 0x0000000000017941 */ /* 0x000fea0003800000 */
.L_x_73:
        /* <DEDUP_REMOVED lines=12> */
.L_x_76:
[----:B------:R-:W-:Y:S05]  /*121b0*/  BSYNC B1 ;  /* 0x0000000000017941 */ /* 0x000fea0003800000 */
.L_x_75:
        /* <DEDUP_REMOVED lines=12> */
.L_x_78:
[----:B------:R-:W-:Y:S05]  /*12280*/  BSYNC B1 ;  /* 0x0000000000017941 */ /* 0x000fea0003800000 */
.L_x_77:
        /* <DEDUP_REMOVED lines=12> */
.L_x_80:
[----:B------:R-:W-:Y:S05]  /*12350*/  BSYNC B1 ;  /* 0x0000000000017941 */ /* 0x000fea0003800000 */
.L_x_79:
        /* <DEDUP_REMOVED lines=12> */
.L_x_82:
[----:B------:R-:W-:Y:S05]  /*12420*/  BSYNC B1 ;  /* 0x0000000000017941 */ /* 0x000fea0003800000 */
.L_x_81:
        /* <DEDUP_REMOVED lines=12> */
.L_x_84:
[----:B------:R-:W-:Y:S05]  /*124f0*/  BSYNC B1 ;  /* 0x0000000000017941 */ /* 0x000fea0003800000 */
.L_x_83:
        /* <DEDUP_REMOVED lines=12> */
.L_x_86:
[----:B------:R-:W-:Y:S05]  /*125c0*/  BSYNC B1 ;  /* 0x0000000000017941 */ /* 0x000fea0003800000 */
.L_x_85:
        /* <DEDUP_REMOVED lines=12> */
.L_x_88:
[----:B------:R-:W-:Y:S05]  /*12690*/  BSYNC B1 ;  /* 0x0000000000017941 */ /* 0x000fea0003800000 */
.L_x_87:
        /* <DEDUP_REMOVED lines=12> */
.L_x_90:
[----:B------:R-:W-:Y:S05]  /*12760*/  BSYNC B1 ;  /* 0x0000000000017941 */ /* 0x000fea0003800000 */
.L_x_89:
        /* <DEDUP_REMOVED lines=12> */
.L_x_92:
[----:B------:R-:W-:Y:S05]  /*12830*/  BSYNC B1 ;  /* 0x0000000000017941 */ /* 0x000fea0003800000 */
.L_x_91:
        /* <DEDUP_REMOVED lines=12> */
.L_x_94:
[----:B------:R-:W-:Y:S05]  /*12900*/  BSYNC B1 ;  /* 0x0000000000017941 */ /* 0x000fea0003800000 */
.L_x_93:
        /* <DEDUP_REMOVED lines=12> */
.L_x_96:
[----:B------:R-:W-:Y:S05]  /*129d0*/  BSYNC B1 ;  /* 0x0000000000017941 */ /* 0x000fea0003800000 */
.L_x_95:
        /* <DEDUP_REMOVED lines=12> */
.L_x_98:
[----:B------:R-:W-:Y:S05]  /*12aa0*/  BSYNC B1 ;  /* 0x0000000000017941 */ /* 0x000fea0003800000 */
.L_x_97:
        /* <DEDUP_REMOVED lines=12> */
.L_x_100:
[----:B------:R-:W-:Y:S05]  /*12b70*/  BSYNC B1 ;  /* 0x0000000000017941 */ /* 0x000fea0003800000 */
.L_x_99:
        /* <DEDUP_REMOVED lines=12> */
.L_x_102:
[----:B------:R-:W-:Y:S05]  /*12c40*/  BSYNC B1 ;  /* 0x0000000000017941 */ /* 0x000fea0003800000 */
.L_x_101:
        /* <DEDUP_REMOVED lines=12> */
.L_x_104:
[----:B------:R-:W-:Y:S05]  /*12d10*/  BSYNC B1 ;  /* 0x0000000000017941 */ /* 0x000fea0003800000 */
.L_x_103:
        /* <DEDUP_REMOVED lines=12> */
.L_x_106:
[----:B------:R-:W-:Y:S05]  /*12de0*/  BSYNC B1 ;  /* 0x0000000000017941 */ /* 0x000fea0003800000 */
.L_x_105:
        /* <DEDUP_REMOVED lines=12> */
.L_x_108:
[----:B------:R-:W-:Y:S05]  /*12eb0*/  BSYNC B1 ;  /* 0x0000000000017941 */ /* 0x000fea0003800000 */
.L_x_107:
        /* <DEDUP_REMOVED lines=12> */
.L_x_110:
[----:B------:R-:W-:Y:S05]  /*12f80*/  BSYNC B1 ;  /* 0x0000000000017941 */ /* 0x000fea0003800000 */
.L_x_109:
        /* <DEDUP_REMOVED lines=12> */
.L_x_112:
[----:B------:R-:W-:Y:S05]  /*13050*/  BSYNC B1 ;  /* 0x0000000000017941 */ /* 0x000fea0003800000 */
.L_x_111:
        /* <DEDUP_REMOVED lines=12> */
.L_x_114:
[----:B------:R-:W-:Y:S05]  /*13120*/  BSYNC B1 ;  /* 0x0000000000017941 */ /* 0x000fea0003800000 */
.L_x_113:
        /* <DEDUP_REMOVED lines=12> */
.L_x_116:
[----:B------:R-:W-:Y:S05]  /*131f0*/  BSYNC B1 ;  /* 0x0000000000017941 */ /* 0x000fea0003800000 */
.L_x_115:
        /* <DEDUP_REMOVED lines=12> */
.L_x_118:
[----:B------:R-:W-:Y:S05]  /*132c0*/  BSYNC B1 ;  /* 0x0000000000017941 */ /* 0x000fea0003800000 */
.L_x_117:
        /* <DEDUP_REMOVED lines=12> */
.L_x_120:
[----:B------:R-:W-:Y:S05]  /*13390*/  BSYNC B1 ;  /* 0x0000000000017941 */ /* 0x000fea0003800000 */
.L_x_119:
        /* <DEDUP_REMOVED lines=12> */
.L_x_122:
[----:B------:R-:W-:Y:S05]  /*13460*/  BSYNC B1 ;  /* 0x0000000000017941 */ /* 0x000fea0003800000 */
.L_x_121:
        /* <DEDUP_REMOVED lines=12> */
.L_x_124:
[----:B------:R-:W-:Y:S05]  /*13530*/  BSYNC B1 ;  /* 0x0000000000017941 */ /* 0x000fea0003800000 */
.L_x_123:
[----:B-----5:R-:W-:Y:S01]  /*13540*/  LOP3.LUT R4, R4, 0xff, RZ, 0xc0, !PT ;  /* 0x000000ff04047812 */ /* 0x020fe200078ec0ff */
[----:B------:R-:W-:Y:S01]  /*13550*/  BSSY B1, `(.L_x_125) ;  /* 0x000000b000017945 */ /* 0x000fe20003800000 */
[----:B------:R-:W-:Y:S02]  /*13560*/  ISETP.LT.OR P2, PT, R0, 0x52, !P1 ;  /* 0x000000520000780c */ /* 0x000fe40004f41670 */
[----:B------:R-:W-:-:S05]  /*13570*/  F2FP.F16.E4M3.UNPACK_B R4, R4 ;  /* 0x00000004ff04723e */ /* 0x000fca00020006ff */
[----:B------:R-:W-:-:S05]  /*13580*/  HADD2.F32 R4, -RZ, R4.H0_H0 ;  /* 0x20000004ff047230 */ /* 0x000fca0000004100 */
[----:B------:R-:W-:-:S04]  /*13590*/  FMUL R4, R4, UR21 ;  /* 0x0000001504047c20 */ /* 0x000fc80008400000 */
[----:B------:R-:W-:-:S05]  /*135a0*/  FFMA R4, R173, UR20, R4 ;  /* 0x00000014ad047c23 */ /* 0x000fca0008000004 */
[----:B------:R-:W-:Y:S02]  /*135b0*/  F2FP.SATFINITE.E4M3.F32.PACK_AB_MERGE_C R5, RZ, R4, RZ ;  /* 0x00000004ff05723e */ /* 0x000fe400048070ff */
[----:B------:R-:W-:-:S03]  /*135c0*/  PRMT R4, RZ, 0x7610, R4 ;  /* 0x00007610ff047816 */ /* 0x000fc60000000004 */
[----:B------:R0:W-:Y:S01]  /*135d0*/  @!P3 STG.E.U8 desc[UR14][R26.64+0x50], R5 ;  /* 0x000050051a00b986 */ /* 0x0001e2000c10110e */
[----:B------:R-:W-:Y:S05]  /*135e0*/  @P2 BRA `(.L_x_126) ;  /* 0x0000000000042947 */ /* 0x000fea0003800000 */
[----:B------:R0:W5:Y:S02]  /*135f0*/  LDG.E.U8 R4, desc[UR14][R2.64+0x51] ;  /* 0x0000510e02047981 */ /* 0x000164000c1e1100 */
.L_x_126:
[----:B------:R-:W-:Y:S05]  /*13600*/  BSYNC B1 ;  /* 0x0000000000017941 */ /* 0x000fea0003800000 */
.L_x_125:
[----:B-----5:R-:W-:Y:S01]  /*13610*/  LOP3.LUT R4, R4, 0xff, RZ, 0xc0, !PT ;  /* 0x000000ff04047812 */ /* 0x020fe200078ec0ff */
[----:B------:R-:W-:Y:S01]  /*13620*/  BSSY B1, `(.L_x_127) ;  /* 0x000000b000017945 */ /* 0x000fe20003800000 */
[----:B------:R-:W-:Y:S02]  /*13630*/  ISETP.LT.OR P3, PT, R0, 0x59, !P0 ;  /* 0x000000590000780c */ /* 0x000fe40004761670 */
[----:B------:R-:W-:-:S05]  /*13640*/  F2FP.F16.E4M3.UNPACK_B R4, R4 ;  /* 0x00000004ff04723e */ /* 0x000fca00020006ff */
[----:B------:R-:W-:-:S05]  /*13650*/  HADD2.F32 R4, -RZ, R4.H0_H0 ;  /* 0x20000004ff047230 */ /* 0x000fca0000004100 */
[----:B------:R-:W-:-:S04]  /*13660*/  FMUL R4, R4, UR21 ;  /* 0x0000001504047c20 */ /* 0x000fc80008400000 */
[----:B------:R-:W-:-:S05]  /*13670*/  FFMA R4, R174, UR20, R4 ;  /* 0x00000014ae047c23 */ /* 0x000fca0008000004 */
[----:B0-----:R-:W-:Y:S02]  /*13680*/  F2FP.SATFINITE.E4M3.F32.PACK_AB_MERGE_C R5, RZ, R4, RZ ;  /* 0x00000004ff05723e */ /* 0x001fe400048070ff */
[----:B------:R-:W-:-:S03]  /*13690*/  PRMT R4, RZ, 0x7610, R4 ;  /* 0x00007610ff047816 */ /* 0x000fc60000000004 */
[----:B------:R0:W-:Y:S01]  /*136a0*/  @!P2 STG.E.U8 desc[UR14][R26.64+0x51], R5 ;  /* 0x000051051a00a986 */ /* 0x0001e2000c10110e */
[----:B------:R-:W-:Y:S05]  /*136b0*/  @P3 BRA `(.L_x_128) ;  /* 0x0000000000043947 */ /* 0x000fea0003800000 */
[----:B------:R0:W5:Y:S02]  /*136c0*/  LDG.E.U8 R4, desc[UR14][R32.64+0x58] ;  /* 0x0000580e20047981 */ /* 0x000164000c1e1100 */
.L_x_128:
[----:B------:R-:W-:Y:S05]  /*136d0*/  BSYNC B1 ;  /* 0x0000000000017941 */ /* 0x000fea0003800000 */
.L_x_127:
        /* <DEDUP_REMOVED lines=12> */
.L_x_130:
[----:B------:R-:W-:Y:S05]  /*137a0*/  BSYNC B1 ;  /* 0x0000000000017941 */ /* 0x000fea0003800000 */
.L_x_129:
[----:B-----5:R-:W-:Y:S01]  /*137b0*/  LOP3.LUT R4, R4, 0xff, RZ, 0xc0, !PT ;  /* 0x000000ff04047812 */ /* 0x020fe200078ec0ff */
[----:B------:R-:W-:Y:S01]  /*137c0*/  BSSY B1, `(.L_x_131) ;  /* 0x000000b000017945 */ /* 0x000fe20003800000 */
[----:B------:R-:W-:Y:S02]  /*137d0*/  ISETP.LT.OR P3, PT, R0, 0x59, !P1 ;  /* 0x000000590000780c */ /* 0x000fe40004f61670 */
[----:B------:R-:W-:-:S05]  /*137e0*/  F2FP.F16.E4M3.UNPACK_B R4, R4 ;  /* 0x00000004ff04723e */ /* 0x000fca00020006ff */
[----:B------:R-:W-:-:S05]  /*137f0*/  HADD2.F32 R4, -RZ, R4.H0_H0 ;  /* 0x20000004ff047230 */ /* 0x000fca0000004100 */
[----:B0-----:R-:W-:Y:S01]  /*13800*/  FMUL R5, R4, UR21 ;  /* 0x0000001504057c20 */ /* 0x001fe20008400000 */
[----:B------:R-:W-:-:S03]  /*13810*/  PRMT R4, RZ, 0x7610, R4 ;  /* 0x00007610ff047816 */ /* 0x000fc60000000004 */
[----:B------:R-:W-:-:S05]  /*13820*/  FFMA R5, R176, UR20, R5 ;  /* 0x00000014b0057c23 */ /* 0x000fca0008000005 */
[----:B------:R-:W-:-:S05]  /*13830*/  F2FP.SATFINITE.E4M3.F32.PACK_AB_MERGE_C R5, RZ, R5, RZ ;  /* 0x00000005ff05723e */ /* 0x000fca00048070ff */
[----:B------:R0:W-:Y:S01]  /*13840*/  @!P2 STG.E.U8 desc[UR14][R24.64+0x59], R5 ;  /* 0x000059051800a986 */ /* 0x0001e2000c10110e */
[----:B------:R-:W-:Y:S05]  /*13850*/  @P3 BRA `(.L_x_132) ;  /* 0x0000000000043947 */ /* 0x000fea0003800000 */
[----:B------:R0:W5:Y:S02]  /*13860*/  LDG.E.U8 R4, desc[UR14][R2.64+0x58] ;  /* 0x0000580e02047981 */ /* 0x000164000c1e1100 */
.L_x_132:
[----:B------:R-:W-:Y:S05]  /*13870*/  BSYNC B1 ;  /* 0x0000000000017941 */ /* 0x000fea0003800000 */
.L_x_131:
        /* <DEDUP_REMOVED lines=12> */
.L_x_134:
[----:B------:R-:W-:Y:S05]  /*13940*/  BSYNC B1 ;  /* 0x0000000000017941 */ /* 0x000fea0003800000 */
.L_x_133:
        /* <DEDUP_REMOVED lines=12> */
.L_x_136:
[----:B------:R-:W-:Y:S05]  /*13a10*/  BSYNC B1 ;  /* 0x0000000000017941 */ /* 0x000fea0003800000 */
.L_x_135:
        /* <DEDUP_REMOVED lines=12> */
.L_x_138:
[----:B------:R-:W-:Y:S05]  /*13ae0*/  BSYNC B1 ;  /* 0x0000000000017941 */ /* 0x000fea0003800000 */
.L_x_137:
        /* <DEDUP_REMOVED lines=12> */
.L_x_140:
[----:B------:R-:W-:Y:S05]  /*13bb0*/  BSYNC B1 ;  /* 0x0000000000017941 */ /* 0x000fea0003800000 */
.L_x_139:
        /* <DEDUP_REMOVED lines=12> */
.L_x_142:
[----:B------:R-:W-:Y:S05]  /*13c80*/  BSYNC B1 ;  /* 0x0000000000017941 */ /* 0x000fea0003800000 */
.L_x_141:
        /* <DEDUP_REMOVED lines=12> */
.L_x_144:
[----:B------:R-:W-:Y:S05]  /*13d50*/  BSYNC B1 ;  /* 0x0000000000017941 */ /* 0x000fea0003800000 */
.L_x_143:
        /* <DEDUP_REMOVED lines=12> */
.L_x_146:
[----:B------:R-:W-:Y:S05]  /*13e20*/  BSYNC B1 ;  /* 0x0000000000017941 */ /* 0x000fea0003800000 */
.L_x_145:
        /* <DEDUP_REMOVED lines=12> */
.L_x_148:
[----:B------:R-:W-:Y:S05]  /*13ef0*/  BSYNC B1 ;  /* 0x0000000000017941 */ /* 0x000fea0003800000 */
.L_x_147:
        /* <DEDUP_REMOVED lines=12> */
.L_x_150:
[----:B------:R-:W-:Y:S05]  /*13fc0*/  BSYNC B1 ;  /* 0x0000000000017941 */ /* 0x000fea0003800000 */
.L_x_149:
        /* <DEDUP_REMOVED lines=12> */
.L_x_152:
[----:B------:R-:W-:Y:S05]  /*14090*/  BSYNC B1 ;  /* 0x0000000000017941 */ /* 0x000fea0003800000 */
.L_x_151:
        /* <DEDUP_REMOVED lines=12> */
.L_x_154:
[----:B------:R-:W-:Y:S05]  /*14160*/  BSYNC B1 ;  /* 0x0000000000017941 */ /* 0x000fea0003800000 */
.L_x_153:
        /* <DEDUP_REMOVED lines=12> */
.L_x_156:
[----:B------:R-:W-:Y:S05]  /*14230*/  BSYNC B1 ;  /* 0x0000000000017941 */ /* 0x000fea0003800000 */
.L_x_155:
        /* <DEDUP_REMOVED lines=12> */
.L_x_158:
[----:B------:R-:W-:Y:S05]  /*14300*/  BSYNC B1 ;  /* 0x0000000000017941 */ /* 0x000fea0003800000 */
.L_x_157:
        /* <DEDUP_REMOVED lines=12> */
.L_x_160:
[----:B------:R-:W-:Y:S05]  /*143d0*/  BSYNC B1 ;  /* 0x0000000000017941 */ /* 0x000fea0003800000 */
.L_x_159:
        /* <DEDUP_REMOVED lines=12> */
.L_x_162:
[----:B------:R-:W-:Y:S05]  /*144a0*/  BSYNC B1 ;  /* 0x0000000000017941 */ /* 0x000fea0003800000 */
.L_x_161:
        /* <DEDUP_REMOVED lines=12> */
.L_x_164:
[----:B------:R-:W-:Y:S05]  /*14570*/  BSYNC B1 ;  /* 0x0000000000017941 */ /* 0x000fea0003800000 */
.L_x_163:
        /* <DEDUP_REMOVED lines=12> */
.L_x_166:
[----:B------:R-:W-:Y:S05]  /*14640*/  BSYNC B1 ;  /* 0x0000000000017941 */ /* 0x000fea0003800000 */
.L_x_165:
        /* <DEDUP_REMOVED lines=12> */
.L_x_168:
[----:B------:R-:W-:Y:S05]  /*14710*/  BSYNC B1 ;  /* 0x0000000000017941 */ /* 0x000fea0003800000 */
.L_x_167:
        /* <DEDUP_REMOVED lines=12> */
.L_x_170:
[----:B------:R-:W-:Y:S05]  /*147e0*/  BSYNC B1 ;  /* 0x0000000000017941 */ /* 0x000fea0003800000 */
.L_x_169:
        /* <DEDUP_REMOVED lines=12> */
.L_x_172:
[----:B------:R-:W-:Y:S05]  /*148b0*/  BSYNC B1 ;  /* 0x0000000000017941 */ /* 0x000fea0003800000 */
.L_x_171:
        /* <DEDUP_REMOVED lines=12> */
.L_x_174:
[----:B------:R-:W-:Y:S05]  /*14980*/  BSYNC B1 ;  /* 0x0000000000017941 */ /* 0x000fea0003800000 */
.L_x_173:
        /* <DEDUP_REMOVED lines=12> */
.L_x_176:
[----:B------:R-:W-:Y:S05]  /*14a50*/  BSYNC B1 ;  /* 0x0000000000017941 */ /* 0x000fea0003800000 */
.L_x_175:
        /* <DEDUP_REMOVED lines=12> */
.L_x_178:
[----:B------:R-:W-:Y:S05]  /*14b20*/  BSYNC B1 ;  /* 0x0000000000017941 */ /* 0x000fea0003800000 */
.L_x_177:
        /* <DEDUP_REMOVED lines=12> */
.L_x_180:
[----:B------:R-:W-:Y:S05]  /*14bf0*/  BSYNC B1 ;  /* 0x0000000000017941 */ /* 0x000fea0003800000 */
.L_x_179:
        /* <DEDUP_REMOVED lines=12> */
.L_x_182:
[----:B------:R-:W-:Y:S05]  /*14cc0*/  BSYNC B1 ;  /* 0x0000000000017941 */ /* 0x000fea0003800000 */
.L_x_181:
        /* <DEDUP_REMOVED lines=12> */
.L_x_184:
[----:B------:R-:W-:Y:S05]  /*14d90*/  BSYNC B1 ;  /* 0x0000000000017941 */ /* 0x000fea0003800000 */
.L_x_183:
        /* <DEDUP_REMOVED lines=12> */
.L_x_186:
[----:B------:R-:W-:Y:S05]  /*14e60*/  BSYNC B1 ;  /* 0x0000000000017941 */ /* 0x000fea0003800000 */
.L_x_185:
        /* <DEDUP_REMOVED lines=12> */
.L_x_188:
[----:B------:R-:W-:Y:S05]  /*14f30*/  BSYNC B1 ;  /* 0x0000000000017941 */ /* 0x000fea0003800000 */
.L_x_187:
        /* <DEDUP_REMOVED lines=12> */
.L_x_190:
[----:B------:R-:W-:Y:S05]  /*15000*/  BSYNC B1 ;  /* 0x0000000000017941 */ /* 0x000fea0003800000 */
.L_x_189:
        /* <DEDUP_REMOVED lines=12> */
.L_x_192:
[----:B------:R-:W-:Y:S05]  /*150d0*/  BSYNC B1 ;  /* 0x0000000000017941 */ /* 0x000fea0003800000 */
.L_x_191:
        /* <DEDUP_REMOVED lines=12> */
.L_x_194:
[----:B------:R-:W-:Y:S05]  /*151a0*/  BSYNC B1 ;  /* 0x0000000000017941 */ /* 0x000fea0003800000 */
.L_x_193:
        /* <DEDUP_REMOVED lines=12> */
.L_x_196:
[----:B------:R-:W-:Y:S05]  /*15270*/  BSYNC B1 ;  /* 0x0000000000017941 */ /* 0x000fea0003800000 */
.L_x_195:
        /* <DEDUP_REMOVED lines=12> */
.L_x_198:
[----:B------:R-:W-:Y:S05]  /*15340*/  BSYNC B1 ;  /* 0x0000000000017941 */ /* 0x000fea0003800000 */
.L_x_197:
        /* <DEDUP_REMOVED lines=12> */
.L_x_200:
[----:B------:R-:W-:Y:S05]  /*15410*/  BSYNC B1 ;  /* 0x0000000000017941 */ /* 0x000fea0003800000 */
.L_x_199:
        /* <DEDUP_REMOVED lines=12> */
.L_x_202:
[----:B------:R-:W-:Y:S05]  /*154e0*/  BSYNC B1 ;  /* 0x0000000000017941 */ /* 0x000fea0003800000 */
.L_x_201:
        /* <DEDUP_REMOVED lines=12> */
.L_x_204:
[----:B------:R-:W-:Y:S05]  /*155b0*/  BSYNC B1 ;  /* 0x0000000000017941 */ /* 0x000fea0003800000 */
.L_x_203:
        /* <DEDUP_REMOVED lines=12> */
.L_x_206:
[----:B------:R-:W-:Y:S05]  /*15680*/  BSYNC B1 ;  /* 0x0000000000017941 */ /* 0x000fea0003800000 */
.L_x_205:
        /* <DEDUP_REMOVED lines=12> */
.L_x_208:
[----:B------:R-:W-:Y:S05]  /*15750*/  BSYNC B1 ;  /* 0x0000000000017941 */ /* 0x000fea0003800000 */
.L_x_207:
        /* <DEDUP_REMOVED lines=12> */
.L_x_210:
[----:B------:R-:W-:Y:S05]  /*15820*/  BSYNC B1 ;  /* 0x0000000000017941 */ /* 0x000fea0003800000 */
.L_x_209:
        /* <DEDUP_REMOVED lines=12> */
.L_x_212:
[----:B------:R-:W-:Y:S05]  /*158f0*/  BSYNC B1 ;  /* 0x0000000000017941 */ /* 0x000fea0003800000 */
.L_x_211:
        /* <DEDUP_REMOVED lines=12> */
.L_x_214:
[----:B------:R-:W-:Y:S05]  /*159c0*/  BSYNC B1 ;  /* 0x0000000000017941 */ /* 0x000fea0003800000 */
.L_x_213:
        /* <DEDUP_REMOVED lines=12> */
.L_x_216:
[----:B------:R-:W-:Y:S05]  /*15a90*/  BSYNC B1 ;  /* 0x0000000000017941 */ /* 0x000fea0003800000 */
.L_x_215:
        /* <DEDUP_REMOVED lines=12> */
.L_x_218:
[----:B------:R-:W-:Y:S05]  /*15b60*/  BSYNC B1 ;  /* 0x0000000000017941 */ /* 0x000fea0003800000 */
.L_x_217:
        /* <DEDUP_REMOVED lines=12> */
.L_x_220:
[----:B------:R-:W-:Y:S05]  /*15c30*/  BSYNC B1 ;  /* 0x0000000000017941 */ /* 0x000fea0003800000 */
.L_x_219:
        /* <DEDUP_REMOVED lines=12> */
.L_x_222:
[----:B------:R-:W-:Y:S05]  /*15d00*/  BSYNC B1 ;  /* 0x0000000000017941 */ /* 0x000fea0003800000 */
.L_x_221:
        /* <DEDUP_REMOVED lines=12> */
.L_x_224:
[----:B------:R-:W-:Y:S05]  /*15dd0*/  BSYNC B1 ;  /* 0x0000000000017941 */ /* 0x000fea0003800000 */
.L_x_223:
        /* <DEDUP_REMOVED lines=12> */
.L_x_226:
[----:B------:R-:W-:Y:S05]  /*15ea0*/  BSYNC B1 ;  /* 0x0000000000017941 */ /* 0x000fea0003800000 */
.L_x_225:
        /* <DEDUP_REMOVED lines=12> */
.L_x_228:
[----:B------:R-:W-:Y:S05]  /*15f70*/  BSYNC B1 ;  /* 0x0000000000017941 */ /* 0x000fea0003800000 */
.L_x_227:
        /* <DEDUP_REMOVED lines=12> */
.L_x_230:
[----:B------:R-:W-:Y:S05]  /*16040*/  BSYNC B1 ;  /* 0x0000000000017941 */ /* 0x000fea0003800000 */
.L_x_229:
        /* <DEDUP_REMOVED lines=12> */
.L_x_232:
[----:B------:R-:W-:Y:S05]  /*16110*/  BSYNC B1 ;  /* 0x0000000000017941 */ /* 0x000fea0003800000 */
.L_x_231:
        /* <DEDUP_REMOVED lines=12> */
.L_x_234:
[----:B------:R-:W-:Y:S05]  /*161e0*/  BSYNC B1 ;  /* 0x0000000000017941 */ /* 0x000fea0003800000 */
.L_x_233:
        /* <DEDUP_REMOVED lines=12> */
.L_x_236:
[----:B------:R-:W-:Y:S05]  /*162b0*/  BSYNC B1 ;  /* 0x0000000000017941 */ /* 0x000fea0003800000 */
.L_x_235:
        /* <DEDUP_REMOVED lines=12> */
.L_x_238:
[----:B------:R-:W-:Y:S05]  /*16380*/  BSYNC B1 ;  /* 0x0000000000017941 */ /* 0x000fea0003800000 */
.L_x_237:
        /* <DEDUP_REMOVED lines=12> */
.L_x_240:
[----:B------:R-:W-:Y:S05]  /*16450*/  BSYNC B1 ;  /* 0x0000000000017941 */ /* 0x000fea0003800000 */
.L_x_239:
        /* <DEDUP_REMOVED lines=12> */
.L_x_242:
[----:B------:R-:W-:Y:S05]  /*16520*/  BSYNC B1 ;  /* 0x0000000000017941 */ /* 0x000fea0003800000 */
.L_x_241:
        /* <DEDUP_REMOVED lines=12> */
.L_x_244:
[----:B------:R-:W-:Y:S05]  /*165f0*/  BSYNC B1 ;  /* 0x0000000000017941 */ /* 0x000fea0003800000 */
.L_x_243:
        /* <DEDUP_REMOVED lines=12> */
.L_x_246:
[----:B------:R-:W-:Y:S05]  /*166c0*/  BSYNC B1 ;  /* 0x0000000000017941 */ /* 0x000fea0003800000 */
.L_x_245:
        /* <DEDUP_REMOVED lines=12> */
.L_x_248:
[----:B------:R-:W-:Y:S05]  /*16790*/  BSYNC B1 ;  /* 0x0000000000017941 */ /* 0x000fea0003800000 */
.L_x_247:
        /* <DEDUP_REMOVED lines=12> */
.L_x_250:
[----:B------:R-:W-:Y:S05]  /*16860*/  BSYNC B1 ;  /* 0x0000000000017941 */ /* 0x000fea0003800000 */
.L_x_249:
        /* <DEDUP_REMOVED lines=12> */
.L_x_252:
[----:B------:R-:W-:Y:S05]  /*16930*/  BSYNC B1 ;  /* 0x0000000000017941 */ /* 0x000fea0003800000 */
.L_x_251:
        /* <DEDUP_REMOVED lines=12> */
.L_x_254:
[----:B------:R-:W-:Y:S05]  /*16a00*/  BSYNC B1 ;  /* 0x0000000000017941 */ /* 0x000fea0003800000 */
.L_x_253:
[----:B0-----:R-:W2:Y:S01]  /*16a10*/  LDL.LU R5, [R1+0x200] ;  /* 0x0002000001057983 */ /* 0x001ea20000300800 */
[----:B-----5:R-:W-:Y:S01]  /*16a20*/  LOP3.LUT R4, R4, 0xff, RZ, 0xc0, !PT ;  /* 0x000000ff04047812 */ /* 0x020fe200078ec0ff */
[----:B------:R-:W-:Y:S01]  /*16a30*/  BSSY B1, `(.L_x_255) ;  /* 0x000000b000017945 */ /* 0x000fe20003800000 */
[----:B------:R-:W-:Y:S02]  /*16a40*/  ISETP.LT.OR P3, PT, R0, 0xd9, !P0 ;  /* 0x000000d90000780c */ /* 0x000fe40004761670 */
[----:B------:R-:W-:-:S05]  /*16a50*/  F2FP.F16.E4M3.UNPACK_B R4, R4 ;  /* 0x00000004ff04723e */ /* 0x000fca00020006ff */
[----:B------:R-:W-:-:S05]  /*16a60*/  HADD2.F32 R4, -RZ, R4.H0_H0 ;  /* 0x20000004ff047230 */ /* 0x000fca0000004100 */
[----:B------:R-:W-:-:S04]  /*16a70*/  FMUL R4, R4, UR21 ;  /* 0x0000001504047c20 */ /* 0x000fc80008400000 */
[----:B--2---:R-:W-:-:S05]  /*16a80*/  FFMA R4, R5, UR20, R4 ;  /* 0x0000001405047c23 */ /* 0x004fca0008000004 */
[----:B------:R-:W-:Y:S02]  /*16a90*/  F2FP.SATFINITE.E4M3.F32.PACK_AB_MERGE_C R5, RZ, R4, RZ ;  /* 0x00000004ff05723e */ /* 0x000fe400048070ff */
[----:B------:R-:W-:-:S03]  /*16aa0*/  PRMT R4, RZ, 0x7610, R4 ;  /* 0x00007610ff047816 */ /* 0x000fc60000000004 */
[----:B------:R0:W-:Y:S01]  /*16ab0*/  @!P2 STG.E.U8 desc[UR14][R26.64+0xd1], R5 ;  /* 0x0000d1051a00a986 */ /* 0x0001e2000c10110e */
[----:B------:R-:W-:Y:S05]  /*16ac0*/  @P3 BRA `(.L_x_256) ;  /* 0x0000000000043947 */ /* 0x000fea0003800000 */
[----:B------:R2:W5:Y:S02]  /*16ad0*/  LDG.E.U8 R4, desc[UR14][R32.64+0xd8] ;  /* 0x0000d80e20047981 */ /* 0x000564000c1e1100 */
.L_x_256:
[----:B------:R-:W-:Y:S05]  /*16ae0*/  BSYNC B1 ;  /* 0x0000000000017941 */ /* 0x000fea0003800000 */
.L_x_255:
[----:B0-----:R-:W3:Y:S01]  /*16af0*/  LDL.LU R5, [R1+0x204] ;  /* 0x0002040001057983 */ /* 0x001ee20000300800 */
[----:B-----5:R-:W-:Y:S01]  /*16b00*/  LOP3.LUT R4, R4, 0xff, RZ, 0xc0, !PT ;  /* 0x000000ff04047812 */ /* 0x020fe200078ec0ff */
[----:B------:R-:W-:Y:S01]  /*16b10*/  BSSY B1, `(.L_x_257) ;  /* 0x000000b000017945 */ /* 0x000fe20003800000 */
[----:B------:R-:W-:Y:S02]  /*16b20*/  ISETP.LT.OR P2, PT, R0, 0xda, !P0 ;  /* 0x000000da0000780c */ /* 0x000fe40004741670 */
[----:B------:R-:W-:-:S05]  /*16b30*/  F2FP.F16.E4M3.UNPACK_B R4, R4 ;  /* 0x00000004ff04723e */ /* 0x000fca00020006ff */
[----:B------:R-:W-:-:S05]  /*16b40*/  HADD2.F32 R4, -RZ, R4.H0_H0 ;  /* 0x20000004ff047230 */ /* 0x000fca0000004100 */
[----:B------:R-:W-:-:S04]  /*16b50*/  FMUL R4, R4, UR21 ;  /* 0x0000001504047c20 */ /* 0x000fc80008400000 */
[----:B---3--:R-:W-:-:S05]  /*16b60*/  FFMA R4, R5, UR20, R4 ;  /* 0x0000001405047c23 */ /* 0x008fca0008000004 */
[----:B------:R-:W-:Y:S02]  /*16b70*/  F2FP.SATFINITE.E4M3.F32.PACK_AB_MERGE_C R5, RZ, R4, RZ ;  /* 0x00000004ff05723e */ /* 0x000fe400048070ff */
[----:B------:R-:W-:-:S03]  /*16b80*/  PRMT R4, RZ, 0x7610, R4 ;  /* 0x00007610ff047816 */ /* 0x000fc60000000004 */
[----:B------:R0:W-:Y:S01]  /*16b90*/  @!P3 STG.E.U8 desc[UR14][R24.64+0xd8], R5 ;  /* 0x0000d8051800b986 */ /* 0x0001e2000c10110e */
[----:B------:R-:W-:Y:S05]  /*16ba0*/  @P2 BRA `(.L_x_258) ;  /* 0x0000000000042947 */ /* 0x000fea0003800000 */
[----:B------:R3:W5:Y:S02]  /*16bb0*/  LDG.E.U8 R4, desc[UR14][R32.64+0xd9] ;  /* 0x0000d90e20047981 */ /* 0x000764000c1e1100 */
.L_x_258:
[----:B------:R-:W-:Y:S05]  /*16bc0*/  BSYNC B1 ;  /* 0x0000000000017941 */ /* 0x000fea0003800000 */
.L_x_257:
        /* <DEDUP_REMOVED lines=13> */
.L_x_260:
[----:B------:R-:W-:Y:S05]  /*16ca0*/  BSYNC B1 ;  /* 0x0000000000017941 */ /* 0x000fea0003800000 */
.L_x_259:
        /* <DEDUP_REMOVED lines=13> */
.L_x_262:
[----:B------:R-:W-:Y:S05]  /*16d80*/  BSYNC B1 ;  /* 0x0000000000017941 */ /* 0x000fea0003800000 */
.L_x_261:
        /* <DEDUP_REMOVED lines=13> */
.L_x_264:
[----:B------:R-:W-:Y:S05]  /*16e60*/  BSYNC B1 ;  /* 0x0000000000017941 */ /* 0x000fea0003800000 */
.L_x_263:
        /* <DEDUP_REMOVED lines=13> */
.L_x_266:
[----:B------:R-:W-:Y:S05]  /*16f40*/  BSYNC B1 ;  /* 0x0000000000017941 */ /* 0x000fea0003800000 */
.L_x_265:
        /* <DEDUP_REMOVED lines=13> */
.L_x_268:
[----:B------:R-:W-:Y:S05]  /*17020*/  BSYNC B1 ;  /* 0x0000000000017941 */ /* 0x000fea0003800000 */
.L_x_267:
        /* <DEDUP_REMOVED lines=13> */
.L_x_270:
[----:B------:R-:W-:Y:S05]  /*17100*/  BSYNC B1 ;  /* 0x0000000000017941 */ /* 0x000fea0003800000 */
.L_x_269:
        /* <DEDUP_REMOVED lines=13> */
.L_x_272:
[----:B------:R-:W-:Y:S05]  /*171e0*/  BSYNC B1 ;  /* 0x0000000000017941 */ /* 0x000fea0003800000 */
.L_x_271:
        /* <DEDUP_REMOVED lines=13> */
.L_x_274:
[----:B------:R-:W-:Y:S05]  /*172c0*/  BSYNC B1 ;  /* 0x0000000000017941 */ /* 0x000fea0003800000 */
.L_x_273:
        /* <DEDUP_REMOVED lines=13> */
.L_x_276:
[----:B------:R-:W-:Y:S05]  /*173a0*/  BSYNC B1 ;  /* 0x0000000000017941 */ /* 0x000fea0003800000 */
.L_x_275:
        /* <DEDUP_REMOVED lines=13> */
.L_x_278:
[----:B------:R-:W-:Y:S05]  /*17480*/  BSYNC B1 ;  /* 0x0000000000017941 */ /* 0x000fea0003800000 */
.L_x_277:
        /* <DEDUP_REMOVED lines=13> */
.L_x_280:
[----:B------:R-:W-:Y:S05]  /*17560*/  BSYNC B1 ;  /* 0x0000000000017941 */ /* 0x000fea0003800000 */
.L_x_279:
        /* <DEDUP_REMOVED lines=13> */
.L_x_282:
[----:B------:R-:W-:Y:S05]  /*17640*/  BSYNC B1 ;  /* 0x0000000000017941 */ /* 0x000fea0003800000 */
.L_x_281:
        /* <DEDUP_REMOVED lines=13> */
.L_x_284:
[----:B------:R-:W-:Y:S05]  /*17720*/  BSYNC B1 ;  /* 0x0000000000017941 */ /* 0x000fea0003800000 */
.L_x_283:
        /* <DEDUP_REMOVED lines=13> */
.L_x_286:
[----:B------:R-:W-:Y:S05]  /*17800*/  BSYNC B1 ;  /* 0x0000000000017941 */ /* 0x000fea0003800000 */
.L_x_285:
        /* <DEDUP_REMOVED lines=13> */
.L_x_288:
[----:B------:R-:W-:Y:S05]  /*178e0*/  BSYNC B1 ;  /* 0x0000000000017941 */ /* 0x000fea0003800000 */
.L_x_287:
        /* <DEDUP_REMOVED lines=13> */
.L_x_290:
[----:B------:R-:W-:Y:S05]  /*179c0*/  BSYNC B1 ;  /* 0x0000000000017941 */ /* 0x000fea0003800000 */
.L_x_289:
        /* <DEDUP_REMOVED lines=13> */
.L_x_292:
[----:B------:R-:W-:Y:S05]  /*17aa0*/  BSYNC B1 ;  /* 0x0000000000017941 */ /* 0x000fea0003800000 */
.L_x_291:
        /* <DEDUP_REMOVED lines=13> */
.L_x_294:
[----:B------:R-:W-:Y:S05]  /*17b80*/  BSYNC B1 ;  /* 0x0000000000017941 */ /* 0x000fea0003800000 */
.L_x_293:
[----:B------:R-:W2:Y:S01]  /*17b90*/  LDL.LU R7, [R1+0x250] ;  /* 0x0002500001077983 */ /* 0x000ea20000300800 */
[----:B-----5:R-:W-:Y:S01]  /*17ba0*/  LOP3.LUT R4, R4, 0xff, RZ, 0xc0, !PT ;  /* 0x000000ff04047812 */ /* 0x020fe200078ec0ff */
[----:B------:R-:W-:Y:S01]  /*17bb0*/  BSSY B1, `(.L_x_295) ;  /* 0x0000013000017945 */ /* 0x000fe20003800000 */
[----:B0-----:R-:W-:Y:S02]  /*17bc0*/  IADD3 R5, P0, R35, 0x80, RZ ;  /* 0x0000008023057810 */ /* 0x001fe40007f1e0ff */
[----:B------:R-:W-:-:S03]  /*17bd0*/  F2FP.F16.E4M3.UNPACK_B R4, R4 ;  /* 0x00000004ff04723e */ /* 0x000fc600020006ff */
[----:B--234-:R-:W-:Y:S01]  /*17be0*/  IMAD.X R2, RZ, RZ, R37, P0 ;  /* 0x000000ffff027224 */ /* 0x01cfe200000e0625 */
[----:B------:R-:W-:Y:S01]  /*17bf0*/  ISETP.GE.AND P0, PT, R34, 0x81, PT ;  /* 0x000000812200780c */ /* 0x000fe20003f06270 */
[----:B------:R-:W-:Y:S02]  /*17c00*/  HADD2.F32 R4, -RZ, R4.H0_H0 ;  /* 0x20000004ff047230 */ /* 0x000fe40000004100 */
[----:B------:R-:W-:Y:S01]  /*17c10*/  IMAD R6, R2, UR6, RZ ;  /* 0x0000000602067c24 */ /* 0x000fe2000f8e02ff */
[----:B------:R-:W-:Y:S01]  /*17c20*/  ISETP.LT.OR P3, PT, R0, 0x1, !P0 ;  /* 0x000000010000780c */ /* 0x000fe20004761670 */
[----:B------:R-:W-:-:S04]  /*17c30*/  IMAD.WIDE.U32 R2, R5, UR6, R38 ;  /* 0x0000000605027c25 */ /* 0x000fc8000f8e0026 */
[----:B------:R-:W-:Y:S01]  /*17c40*/  FMUL R4, R4, UR21 ;  /* 0x0000001504047c20 */ /* 0x000fe20008400000 */
[----:B------:R-:W-:Y:S01]  /*17c50*/  IMAD R5, R5, UR7, R6 ;  /* 0x0000000705057c24 */ /* 0x000fe2000f8e0206 */
[----:B------:R-:W-:-:S04]  /*17c60*/  IADD3 R2, P2, R2, UR10, RZ ;  /* 0x0000000a02027c10 */ /* 0x000fc8000ff5e0ff */
[----:B------:R-:W-:Y:S01]  /*17c70*/  IADD3.X R3, R3, UR11, R5, P2, !PT ;  /* 0x0000000b03037c10 */ /* 0x000fe200097fe405 */
[----:B------:R-:W-:-:S05]  /*17c80*/  FFMA R4, R7, UR20, R4 ;  /* 0x0000001407047c23 */ /* 0x000fca0008000004 */
[----:B------:R-:W-:Y:S02]  /*17c90*/  F2FP.SATFINITE.E4M3.F32.PACK_AB_MERGE_C R7, RZ, R4, RZ ;  /* 0x00000004ff07723e */ /* 0x000fe400048070ff */
[----:B------:R-:W-:-:S03]  /*17ca0*/  PRMT R4, RZ, 0x7610, R4 ;  /* 0x00007610ff047816 */ /* 0x000fc60000000004 */
[----:B------:R0:W-:Y:S01]  /*17cb0*/  @!P1 STG.E.U8 desc[UR14][R26.64+0xf9], R7 ;  /* 0x0000f9071a009986 */ /* 0x0001e2000c10110e */
[----:B------:R-:W-:Y:S05]  /*17cc0*/  @P3 BRA `(.L_x_296) ;  /* 0x0000000000043947 */ /* 0x000fea0003800000 */
[----:B------:R2:W5:Y:S02]  /*17cd0*/  LDG.E.U8 R4, desc[UR14][R2.64] ;  /* 0x0000000e02047981 */ /* 0x000564000c1e1100 */
.L_x_296:
[----:B------:R-:W-:Y:S05]  /*17ce0*/  BSYNC B1 ;  /* 0x0000000000017941 */ /* 0x000fea0003800000 */
.L_x_295:
[----:B------:R-:W3:Y:S01]  /*17cf0*/  LDL.LU R5, [R1+0x254] ;  /* 0x0002540001057983 */ /* 0x000ee20000300800 */
        /* <DEDUP_REMOVED lines=12> */
.L_x_298:
[----:B------:R-:W-:Y:S05]  /*17dc0*/  BSYNC B1 ;  /* 0x0000000000017941 */ /* 0x000fea0003800000 */
.L_x_297:
[----:B---3--:R-:W3:Y:S01]  /*17dd0*/  LDL.LU R5, [R1+0x258] ;  /* 0x0002580001057983 */ /* 0x008ee20000300800 */
[----:B-----5:R-:W-:Y:S01]  /*17de0*/  LOP3.LUT R4, R4, 0xff, RZ, 0xc0, !PT ;  /* 0x000000ff04047812 */ /* 0x020fe200078ec0ff */
[----:B------:R-:W-:Y:S01]  /*17df0*/  BSSY B1, `(.L_x_299) ;  /* 0x0000013000017945 */ /* 0x000fe20003800000 */
[----:B------:R-:W-:Y:S02]  /*17e00*/  IADD3 R35, P1, R35, 0x88, RZ ;  /* 0x0000008823237810 */ /* 0x000fe40007f3e0ff */
[----:B------:R-:W-:Y:S02]  /*17e10*/  F2FP.F16.E4M3.UNPACK_B R4, R4 ;  /* 0x00000004ff04723e */ /* 0x000fe400020006ff */
[----:B------:R-:W-:Y:S01]  /*17e20*/  PRMT R6, RZ, 0x7610, R6 ;  /* 0x00007610ff067816 */ /* 0x000fe20000000006 */
[----:B------:R-:W-:Y:S01]  /*17e30*/  IMAD.X R36, RZ, RZ, R37, P1 ;  /* 0x000000ffff247224 */ /* 0x000fe200008e0625 */
[----:B------:R-:W-:Y:S01]  /*17e40*/  ISETP.GE.AND P1, PT, R34, 0x89, PT ;  /* 0x000000892200780c */ /* 0x000fe20003f26270 */
[----:B------:R-:W-:-:S02]  /*17e50*/  HADD2.F32 R4, -RZ, R4.H0_H0 ;  /* 0x20000004ff047230 */ /* 0x000fc40000004100 */
[----:B------:R-:W-:Y:S01]  /*17e60*/  IMAD R36, R36, UR6, RZ ;  /* 0x0000000624247c24 */ /* 0x000fe2000f8e02ff */
[----:B------:R-:W-:Y:S01]  /*17e70*/  ISETP.LT.OR P5, PT, R0, 0x1, !P1 ;  /* 0x000000010000780c */ /* 0x000fe20004fa1670 */
[----:B------:R-:W-:-:S04]  /*17e80*/  IMAD.WIDE.U32 R38, R35, UR6, R38 ;  /* 0x0000000623267c25 */ /* 0x000fc8000f8e0026 */
[----:B------:R-:W-:Y:S01]  /*17e90*/  FMUL R4, R4, UR21 ;  /* 0x0000001504047c20 */ /* 0x000fe20008400000 */
[----:B------:R-:W-:-:S03]  /*17ea0*/  IMAD R35, R35, UR7, R36 ;  /* 0x0000000723237c24 */ /* 0x000fc6000f8e0224 */
[----:B---3--:R-:W-:Y:S01]  /*17eb0*/  FFMA R5, R5, UR20, R4 ;  /* 0x0000001405057c23 */ /* 0x008fe20008000004 */
[----:B------:R-:W-:-:S04]  /*17ec0*/  IADD3 R4, P3, R38, UR10, RZ ;  /* 0x0000000a26047c10 */ /* 0x000fc8000ff7e0ff */
[----:B0-----:R-:W-:Y:S02]  /*17ed0*/  F2FP.SATFINITE.E4M3.F32.PACK_AB_MERGE_C R7, RZ, R5, RZ ;  /* 0x00000005ff07723e */ /* 0x001fe400048070ff */
[----:B------:R-:W-:-:S03]  /*17ee0*/  IADD3.X R5, R39, UR11, R35, P3, !PT ;  /* 0x0000000b27057c10 */ /* 0x000fc60009ffe423 */
[----:B------:R0:W-:Y:S01]  /*17ef0*/  @!P2 STG.E.U8 desc[UR14][R30.64+0x1], R7 ;  /* 0x000001071e00a986 */ /* 0x0001e2000c10110e */
[----:B------:R-:W-:Y:S05]  /*17f00*/  @P5 BRA `(.L_x_300) ;  /* 0x0000000000045947 */ /* 0x000fea0003800000 */
[----:B------:R3:W5:Y:S02]  /*17f10*/  LDG.E.U8 R6, desc[UR14][R4.64] ;  /* 0x0000000e04067981 */ /* 0x000764000c1e1100 */
.L_x_300:
[----:B------:R-:W-:Y:S05]  /*17f20*/  BSYNC B1 ;  /* 0x0000000000017941 */ /* 0x000fea0003800000 */
.L_x_299:
        /* <DEDUP_REMOVED lines=13> */
.L_x_302:
[----:B------:R-:W-:Y:S05]  /*18000*/  BSYNC B1 ;  /* 0x0000000000017941 */ /* 0x000fea0003800000 */
.L_x_301:
        /* <DEDUP_REMOVED lines=13> */
.L_x_304:
[----:B------:R-:W-:Y:S05]  /*180e0*/  BSYNC B1 ;  /* 0x0000000000017941 */ /* 0x000fea0003800000 */
.L_x_303:
        /* <DEDUP_REMOVED lines=13> */
.L_x_306:
[----:B------:R-:W-:Y:S05]  /*181c0*/  BSYNC B1 ;  /* 0x0000000000017941 */ /* 0x000fea0003800000 */
.L_x_305:
        /* <DEDUP_REMOVED lines=13> */
.L_x_308:
[----:B------:R-:W-:Y:S05]  /*182a0*/  BSYNC B1 ;  /* 0x0000000000017941 */ /* 0x000fea0003800000 */
.L_x_307:
        /* <DEDUP_REMOVED lines=13> */
.L_x_310:
[----:B------:R-:W-:Y:S05]  /*18380*/  BSYNC B1 ;  /* 0x0000000000017941 */ /* 0x000fea0003800000 */
.L_x_309:
        /* <DEDUP_REMOVED lines=13> */
.L_x_312:
[----:B------:R-:W-:Y:S05]  /*18460*/  BSYNC B1 ;  /* 0x0000000000017941 */ /* 0x000fea0003800000 */
.L_x_311:
        /* <DEDUP_REMOVED lines=13> */
.L_x_314:
[----:B------:R-:W-:Y:S05]  /*18540*/  BSYNC B1 ;  /* 0x0000000000017941 */ /* 0x000fea0003800000 */
.L_x_313:
        /* <DEDUP_REMOVED lines=13> */
.L_x_316:
[----:B------:R-:W-:Y:S05]  /*18620*/  BSYNC B1 ;  /* 0x0000000000017941 */ /* 0x000fea0003800000 */
.L_x_315:
        /* <DEDUP_REMOVED lines=13> */
.L_x_318:
[----:B------:R-:W-:Y:S05]  /*18700*/  BSYNC B1 ;  /* 0x0000000000017941 */ /* 0x000fea0003800000 */
.L_x_317:
        /* <DEDUP_REMOVED lines=13> */
.L_x_320:
[----:B------:R-:W-:Y:S05]  /*187e0*/  BSYNC B1 ;  /* 0x0000000000017941 */ /* 0x000fea0003800000 */
.L_x_319:
        /* <DEDUP_REMOVED lines=13> */
.L_x_322:
[----:B------:R-:W-:Y:S05]  /*188c0*/  BSYNC B1 ;  /* 0x0000000000017941 */ /* 0x000fea0003800000 */
.L_x_321:
        /* <DEDUP_REMOVED lines=13> */
.L_x_324:
[----:B------:R-:W-:Y:S05]  /*189a0*/  BSYNC B1 ;  /* 0x0000000000017941 */ /* 0x000fea0003800000 */
.L_x_323:
        /* <DEDUP_REMOVED lines=13> */
.L_x_326:
[----:B------:R-:W-:Y:S05]  /*18a80*/  BSYNC B1 ;  /* 0x0000000000017941 */ /* 0x000fea0003800000 */
.L_x_325:
        /* <DEDUP_REMOVED lines=13> */
.L_x_328:
[----:B------:R-:W-:Y:S05]  /*18b60*/  BSYNC B1 ;  /* 0x0000000000017941 */ /* 0x000fea0003800000 */
.L_x_327:
        /* <DEDUP_REMOVED lines=13> */
.L_x_330:
[----:B------:R-:W-:Y:S05]  /*18c40*/  BSYNC B1 ;  /* 0x0000000000017941 */ /* 0x000fea0003800000 */
.L_x_329:
        /* <DEDUP_REMOVED lines=13> */
.L_x_332:
[----:B------:R-:W-:Y:S05]  /*18d20*/  BSYNC B1 ;  /* 0x0000000000017941 */ /* 0x000fea0003800000 */
.L_x_331:
        /* <DEDUP_REMOVED lines=13> */
.L_x_334:
[----:B------:R-:W-:Y:S05]  /*18e00*/  BSYNC B1 ;  /* 0x0000000000017941 */ /* 0x000fea0003800000 */
.L_x_333:
        /* <DEDUP_REMOVED lines=13> */
.L_x_336:
[----:B------:R-:W-:Y:S05]  /*18ee0*/  BSYNC B1 ;  /* 0x0000000000017941 */ /* 0x000fea0003800000 */
.L_x_335:
        /* <DEDUP_REMOVED lines=13> */
.L_x_338:
[----:B------:R-:W-:Y:S05]  /*18fc0*/  BSYNC B1 ;  /* 0x0000000000017941 */ /* 0x000fea0003800000 */
.L_x_337:
        /* <DEDUP_REMOVED lines=13> */
.L_x_340:
[----:B------:R-:W-:Y:S05]  /*190a0*/  BSYNC B1 ;  /* 0x0000000000017941 */ /* 0x000fea0003800000 */
.L_x_339:
        /* <DEDUP_REMOVED lines=13> */
.L_x_342:
[----:B------:R-:W-:Y:S05]  /*19180*/  BSYNC B1 ;  /* 0x0000000000017941 */ /* 0x000fea0003800000 */
.L_x_341:
        /* <DEDUP_REMOVED lines=13> */
.L_x_344:
[----:B------:R-:W-:Y:S05]  /*19260*/  BSYNC B1 ;  /* 0x0000000000017941 */ /* 0x000fea0003800000 */
.L_x_343:
        /* <DEDUP_REMOVED lines=13> */
.L_x_346:
[----:B------:R-:W-:Y:S05]  /*19340*/  BSYNC B1 ;  /* 0x0000000000017941 */ /* 0x000fea0003800000 */
.L_x_345:
        /* <DEDUP_REMOVED lines=13> */
.L_x_348:
[----:B------:R-:W-:Y:S05]  /*19420*/  BSYNC B1 ;  /* 0x0000000000017941 */ /* 0x000fea0003800000 */
.L_x_347:
        /* <DEDUP_REMOVED lines=13> */
.L_x_350:
[----:B------:R-:W-:Y:S05]  /*19500*/  BSYNC B1 ;  /* 0x0000000000017941 */ /* 0x000fea0003800000 */
.L_x_349:
        /* <DEDUP_REMOVED lines=13> */
.L_x_352:
[----:B------:R-:W-:Y:S05]  /*195e0*/  BSYNC B1 ;  /* 0x0000000000017941 */ /* 0x000fea0003800000 */
.L_x_351:
        /* <DEDUP_REMOVED lines=13> */
.L_x_354:
[----:B------:R-:W-:Y:S05]  /*196c0*/  BSYNC B1 ;  /* 0x0000000000017941 */ /* 0x000fea0003800000 */
.L_x_353:
        /* <DEDUP_REMOVED lines=13> */
.L_x_356:
[----:B------:R-:W-:Y:S05]  /*197a0*/  BSYNC B1 ;  /* 0x0000000000017941 */ /* 0x000fea0003800000 */
.L_x_355:
        /* <DEDUP_REMOVED lines=13> */
.L_x_358:
[----:B------:R-:W-:Y:S05]  /*19880*/  BSYNC B1 ;  /* 0x0000000000017941 */ /* 0x000fea0003800000 */
.L_x_357:
        /* <DEDUP_REMOVED lines=13> */
.L_x_360:
[----:B------:R-:W-:Y:S05]  /*19960*/  BSYNC B1 ;  /* 0x0000000000017941 */ /* 0x000fea0003800000 */
.L_x_359:
        /* <DEDUP_REMOVED lines=13> */
.L_x_362:
[----:B------:R-:W-:Y:S05]  /*19a40*/  BSYNC B1 ;  /* 0x0000000000017941 */ /* 0x000fea0003800000 */
.L_x_361:
        /* <DEDUP_REMOVED lines=13> */
.L_x_364:
[----:B------:R-:W-:Y:S05]  /*19b20*/  BSYNC B1 ;  /* 0x0000000000017941 */ /* 0x000fea0003800000 */
.L_x_363:
        /* <DEDUP_REMOVED lines=13> */
.L_x_366:
[----:B------:R-:W-:Y:S05]  /*19c00*/  BSYNC B1 ;  /* 0x0000000000017941 */ /* 0x000fea0003800000 */
.L_x_365:
        /* <DEDUP_REMOVED lines=13> */
.L_x_368:
[----:B------:R-:W-:Y:S05]  /*19ce0*/  BSYNC B1 ;  /* 0x0000000000017941 */ /* 0x000fea0003800000 */
.L_x_367:
        /* <DEDUP_REMOVED lines=13> */
.L_x_370:
[----:B------:R-:W-:Y:S05]  /*19dc0*/  BSYNC B1 ;  /* 0x0000000000017941 */ /* 0x000fea0003800000 */
.L_x_369:
        /* <DEDUP_REMOVED lines=13> */
.L_x_372:
[----:B------:R-:W-:Y:S05]  /*19ea0*/  BSYNC B1 ;  /* 0x0000000000017941 */ /* 0x000fea0003800000 */
.L_x_371:
        /* <DEDUP_REMOVED lines=13> */
.L_x_374:
[----:B------:R-:W-:Y:S05]  /*19f80*/  BSYNC B1 ;  /* 0x0000000000017941 */ /* 0x000fea0003800000 */
.L_x_373:
        /* <DEDUP_REMOVED lines=13> */
.L_x_376:
[----:B------:R-:W-:Y:S05]  /*1a060*/  BSYNC B1 ;  /* 0x0000000000017941 */ /* 0x000fea0003800000 */
.L_x_375:
        /* <DEDUP_REMOVED lines=13> */
.L_x_378:
[----:B------:R-:W-:Y:S05]  /*1a140*/  BSYNC B1 ;  /* 0x0000000000017941 */ /* 0x000fea0003800000 */
.L_x_377:
        /* <DEDUP_REMOVED lines=13> */
.L_x_380:
[----:B------:R-:W-:Y:S05]  /*1a220*/  BSYNC B1 ;  /* 0x0000000000017941 */ /* 0x000fea0003800000 */
.L_x_379:
        /* <DEDUP_REMOVED lines=13> */
.L_x_382:
[----:B------:R-:W-:Y:S05]  /*1a300*/  BSYNC B1 ;  /* 0x0000000000017941 */ /* 0x000fea0003800000 */
.L_x_381:
        /* <DEDUP_REMOVED lines=13> */
.L_x_384:
[----:B------:R-:W-:Y:S05]  /*1a3e0*/  BSYNC B1 ;  /* 0x0000000000017941 */ /* 0x000fea0003800000 */
.L_x_383:
        /* <DEDUP_REMOVED lines=13> */
.L_x_386:
[----:B------:R-:W-:Y:S05]  /*1a4c0*/  BSYNC B1 ;  /* 0x0000000000017941 */ /* 0x000fea0003800000 */
.L_x_385:
        /* <DEDUP_REMOVED lines=13> */
.L_x_388:
[----:B------:R-:W-:Y:S05]  /*1a5a0*/  BSYNC B1 ;  /* 0x0000000000017941 */ /* 0x000fea0003800000 */
.L_x_387:
        /* <DEDUP_REMOVED lines=13> */
.L_x_390:
[----:B------:R-:W-:Y:S05]  /*1a680*/  BSYNC B1 ;  /* 0x0000000000017941 */ /* 0x000fea0003800000 */
.L_x_389:
        /* <DEDUP_REMOVED lines=13> */
.L_x_392:
[----:B------:R-:W-:Y:S05]  /*1a760*/  BSYNC B1 ;  /* 0x0000000000017941 */ /* 0x000fea0003800000 */
.L_x_391:
        /* <DEDUP_REMOVED lines=13> */
.L_x_394:
[----:B------:R-:W-:Y:S05]  /*1a840*/  BSYNC B1 ;  /* 0x0000000000017941 */ /* 0x000fea0003800000 */
.L_x_393:
        /* <DEDUP_REMOVED lines=13> */
.L_x_396:
[----:B------:R-:W-:Y:S05]  /*1a920*/  BSYNC B1 ;  /* 0x0000000000017941 */ /* 0x000fea0003800000 */
.L_x_395:
        /* <DEDUP_REMOVED lines=13> */
.L_x_398:
[----:B------:R-:W-:Y:S05]  /*1aa00*/  BSYNC B1 ;  /* 0x0000000000017941 */ /* 0x000fea0003800000 */
.L_x_397:
        /* <DEDUP_REMOVED lines=13> */
.L_x_400:
[----:B------:R-:W-:Y:S05]  /*1aae0*/  BSYNC B1 ;  /* 0x0000000000017941 */ /* 0x000fea0003800000 */
.L_x_399:
        /* <DEDUP_REMOVED lines=13> */
.L_x_402:
[----:B------:R-:W-:Y:S05]  /*1abc0*/  BSYNC B1 ;  /* 0x0000000000017941 */ /* 0x000fea0003800000 */
.L_x_401:
        /* <DEDUP_REMOVED lines=13> */
.L_x_404:
[----:B------:R-:W-:Y:S05]  /*1aca0*/  BSYNC B1 ;  /* 0x0000000000017941 */ /* 0x000fea0003800000 */
.L_x_403:
        /* <DEDUP_REMOVED lines=13> */
.L_x_406:
[----:B------:R-:W-:Y:S05]  /*1ad80*/  BSYNC B1 ;  /* 0x0000000000017941 */ /* 0x000fea0003800000 */
.L_x_405:
        /* <DEDUP_REMOVED lines=13> */
.L_x_408:
[----:B------:R-:W-:Y:S05]  /*1ae60*/  BSYNC B1 ;  /* 0x0000000000017941 */ /* 0x000fea0003800000 */
.L_x_407:
        /* <DEDUP_REMOVED lines=13> */
.L_x_410:
[----:B------:R-:W-:Y:S05]  /*1af40*/  BSYNC B1 ;  /* 0x0000000000017941 */ /* 0x000fea0003800000 */
.L_x_409:
        /* <DEDUP_REMOVED lines=13> */
.L_x_412:
[----:B------:R-:W-:Y:S05]  /*1b020*/  BSYNC B1 ;  /* 0x0000000000017941 */ /* 0x000fea0003800000 */
.L_x_411:
        /* <DEDUP_REMOVED lines=13> */
.L_x_414:
[----:B------:R-:W-:Y:S05]  /*1b100*/  BSYNC B1 ;  /* 0x0000000000017941 */ /* 0x000fea0003800000 */
.L_x_413:
        /* <DEDUP_REMOVED lines=13> */
.L_x_416:
[----:B------:R-:W-:Y:S05]  /*1b1e0*/  BSYNC B1 ;  /* 0x0000000000017941 */ /* 0x000fea0003800000 */
.L_x_415:
        /* <DEDUP_REMOVED lines=13> */
.L_x_418:
[----:B------:R-:W-:Y:S05]  /*1b2c0*/  BSYNC B1 ;  /* 0x0000000000017941 */ /* 0x000fea0003800000 */
.L_x_417:
        /* <DEDUP_REMOVED lines=13> */
.L_x_420:
[----:B------:R-:W-:Y:S05]  /*1b3a0*/  BSYNC B1 ;  /* 0x0000000000017941 */ /* 0x000fea0003800000 */
.L_x_419:
        /* <DEDUP_REMOVED lines=13> */
.L_x_422:
[----:B------:R-:W-:Y:S05]  /*1b480*/  BSYNC B1 ;  /* 0x0000000000017941 */ /* 0x000fea0003800000 */
.L_x_421:
        /* <DEDUP_REMOVED lines=13> */
.L_x_424:
[----:B------:R-:W-:Y:S05]  /*1b560*/  BSYNC B1 ;  /* 0x0000000000017941 */ /* 0x000fea0003800000 */
.L_x_423:
        /* <DEDUP_REMOVED lines=13> */
.L_x_426:
[----:B------:R-:W-:Y:S05]  /*1b640*/  BSYNC B1 ;  /* 0x0000000000017941 */ /* 0x000fea0003800000 */
.L_x_425:
        /* <DEDUP_REMOVED lines=13> */
.L_x_428:
[----:B------:R-:W-:Y:S05]  /*1b720*/  BSYNC B1 ;  /* 0x0000000000017941 */ /* 0x000fea0003800000 */
.L_x_427:
        /* <DEDUP_REMOVED lines=13> */
.L_x_430:
[----:B------:R-:W-:Y:S05]  /*1b800*/  BSYNC B1 ;  /* 0x0000000000017941 */ /* 0x000fea0003800000 */
.L_x_429:
        /* <DEDUP_REMOVED lines=13> */
.L_x_432:
[----:B------:R-:W-:Y:S05]  /*1b8e0*/  BSYNC B1 ;  /* 0x0000000000017941 */ /* 0x000fea0003800000 */
.L_x_431:
        /* <DEDUP_REMOVED lines=13> */
.L_x_434:
[----:B------:R-:W-:Y:S05]  /*1b9c0*/  BSYNC B1 ;  /* 0x0000000000017941 */ /* 0x000fea0003800000 */
.L_x_433:
        /* <DEDUP_REMOVED lines=13> */
.L_x_436:
[----:B------:R-:W-:Y:S05]  /*1baa0*/  BSYNC B1 ;  /* 0x0000000000017941 */ /* 0x000fea0003800000 */
.L_x_435:
        /* <DEDUP_REMOVED lines=13> */
.L_x_438:
[----:B------:R-:W-:Y:S05]  /*1bb80*/  BSYNC B1 ;  /* 0x0000000000017941 */ /* 0x000fea0003800000 */
.L_x_437:
        /* <DEDUP_REMOVED lines=13> */
.L_x_440:
[----:B------:R-:W-:Y:S05]  /*1bc60*/  BSYNC B1 ;  /* 0x0000000000017941 */ /* 0x000fea0003800000 */
.L_x_439:
        /* <DEDUP_REMOVED lines=13> */
.L_x_442:
[----:B------:R-:W-:Y:S05]  /*1bd40*/  BSYNC B1 ;  /* 0x0000000000017941 */ /* 0x000fea0003800000 */
.L_x_441:
        /* <DEDUP_REMOVED lines=13> */
.L_x_444:
[----:B------:R-:W-:Y:S05]  /*1be20*/  BSYNC B1 ;  /* 0x0000000000017941 */ /* 0x000fea0003800000 */
.L_x_443:
        /* <DEDUP_REMOVED lines=13> */
.L_x_446:
[----:B------:R-:W-:Y:S05]  /*1bf00*/  BSYNC B1 ;  /* 0x0000000000017941 */ /* 0x000fea0003800000 */
.L_x_445:
        /* <DEDUP_REMOVED lines=13> */
.L_x_448:
[----:B------:R-:W-:Y:S05]  /*1bfe0*/  BSYNC B1 ;  /* 0x0000000000017941 */ /* 0x000fea0003800000 */
.L_x_447:
        /* <DEDUP_REMOVED lines=13> */
.L_x_450:
[----:B------:R-:W-:Y:S05]  /*1c0c0*/  BSYNC B1 ;  /* 0x0000000000017941 */ /* 0x000fea0003800000 */
.L_x_449:
        /* <DEDUP_REMOVED lines=13> */
.L_x_452:
[----:B------:R-:W-:Y:S05]  /*1c1a0*/  BSYNC B1 ;  /* 0x0000000000017941 */ /* 0x000fea0003800000 */
.L_x_451:
        /* <DEDUP_REMOVED lines=13> */
.L_x_454:
[----:B------:R-:W-:Y:S05]  /*1c280*/  BSYNC B1 ;  /* 0x0000000000017941 */ /* 0x000fea0003800000 */
.L_x_453:
        /* <DEDUP_REMOVED lines=13> */
.L_x_456:
[----:B------:R-:W-:Y:S05]  /*1c360*/  BSYNC B1 ;  /* 0x0000000000017941 */ /* 0x000fea0003800000 */
.L_x_455:
        /* <DEDUP_REMOVED lines=13> */
.L_x_458:
[----:B------:R-:W-:Y:S05]  /*1c440*/  BSYNC B1 ;  /* 0x0000000000017941 */ /* 0x000fea0003800000 */
.L_x_457:
        /* <DEDUP_REMOVED lines=13> */
.L_x_460:
[----:B------:R-:W-:Y:S05]  /*1c520*/  BSYNC B1 ;  /* 0x0000000000017941 */ /* 0x000fea0003800000 */
.L_x_459:
        /* <DEDUP_REMOVED lines=13> */
.L_x_462:
[----:B------:R-:W-:Y:S05]  /*1c600*/  BSYNC B1 ;  /* 0x0000000000017941 */ /* 0x000fea0003800000 */
.L_x_461:
        /* <DEDUP_REMOVED lines=13> */
.L_x_464:
[----:B------:R-:W-:Y:S05]  /*1c6e0*/  BSYNC B1 ;  /* 0x0000000000017941 */ /* 0x000fea0003800000 */
.L_x_463:
        /* <DEDUP_REMOVED lines=13> */
.L_x_466:
[----:B------:R-:W-:Y:S05]  /*1c7c0*/  BSYNC B1 ;  /* 0x0000000000017941 */ /* 0x000fea0003800000 */
.L_x_465:
        /* <DEDUP_REMOVED lines=13> */
.L_x_468:
[----:B------:R-:W-:Y:S05]  /*1c8a0*/  BSYNC B1 ;  /* 0x0000000000017941 */ /* 0x000fea0003800000 */
.L_x_467:
        /* <DEDUP_REMOVED lines=13> */
.L_x_470:
[----:B------:R-:W-:Y:S05]  /*1c980*/  BSYNC B1 ;  /* 0x0000000000017941 */ /* 0x000fea0003800000 */
.L_x_469:
        /* <DEDUP_REMOVED lines=13> */
.L_x_472:
[----:B------:R-:W-:Y:S05]  /*1ca60*/  BSYNC B1 ;  /* 0x0000000000017941 */ /* 0x000fea0003800000 */
.L_x_471:
        /* <DEDUP_REMOVED lines=13> */
.L_x_474:
[----:B------:R-:W-:Y:S05]  /*1cb40*/  BSYNC B1 ;  /* 0x0000000000017941 */ /* 0x000fea0003800000 */
.L_x_473:
        /* <DEDUP_REMOVED lines=13> */
.L_x_476:
[----:B------:R-:W-:Y:S05]  /*1cc20*/  BSYNC B1 ;  /* 0x0000000000017941 */ /* 0x000fea0003800000 */
.L_x_475:
        /* <DEDUP_REMOVED lines=13> */
.L_x_478:
[----:B------:R-:W-:Y:S05]  /*1cd00*/  BSYNC B1 ;  /* 0x0000000000017941 */ /* 0x000fea0003800000 */
.L_x_477:
        /* <DEDUP_REMOVED lines=13> */
.L_x_480:
[----:B------:R-:W-:Y:S05]  /*1cde0*/  BSYNC B1 ;  /* 0x0000000000017941 */ /* 0x000fea0003800000 */
.L_x_479:
        /* <DEDUP_REMOVED lines=13> */
.L_x_482:
[----:B------:R-:W-:Y:S05]  /*1cec0*/  BSYNC B1 ;  /* 0x0000000000017941 */ /* 0x000fea0003800000 */
.L_x_481:
        /* <DEDUP_REMOVED lines=13> */
.L_x_484:
[----:B------:R-:W-:Y:S05]  /*1cfa0*/  BSYNC B1 ;  /* 0x0000000000017941 */ /* 0x000fea0003800000 */
.L_x_483:
        /* <DEDUP_REMOVED lines=13> */
.L_x_486:
[----:B------:R-:W-:Y:S05]  /*1d080*/  BSYNC B1 ;  /* 0x0000000000017941 */ /* 0x000fea0003800000 */
.L_x_485:
        /* <DEDUP_REMOVED lines=13> */
.L_x_488:
[----:B------:R-:W-:Y:S05]  /*1d160*/  BSYNC B1 ;  /* 0x0000000000017941 */ /* 0x000fea0003800000 */
.L_x_487:
        /* <DEDUP_REMOVED lines=13> */
.L_x_490:
[----:B------:R-:W-:Y:S05]  /*1d240*/  BSYNC B1 ;  /* 0x0000000000017941 */ /* 0x000fea0003800000 */
.L_x_489:
        /* <DEDUP_REMOVED lines=13> */
.L_x_492:
[----:B------:R-:W-:Y:S05]  /*1d320*/  BSYNC B1 ;  /* 0x0000000000017941 */ /* 0x000fea0003800000 */
.L_x_491:
        /* <DEDUP_REMOVED lines=13> */
.L_x_494:
[----:B------:R-:W-:Y:S05]  /*1d400*/  BSYNC B1 ;  /* 0x0000000000017941 */ /* 0x000fea0003800000 */
.L_x_493:
        /* <DEDUP_REMOVED lines=13> */
.L_x_496:
[----:B------:R-:W-:Y:S05]  /*1d4e0*/  BSYNC B1 ;  /* 0x0000000000017941 */ /* 0x000fea0003800000 */
.L_x_495:
        /* <DEDUP_REMOVED lines=13> */
.L_x_498:
[----:B------:R-:W-:Y:S05]  /*1d5c0*/  BSYNC B1 ;  /* 0x0000000000017941 */ /* 0x000fea0003800000 */
.L_x_497:
        /* <DEDUP_REMOVED lines=13> */
.L_x_500:
[----:B------:R-:W-:Y:S05]  /*1d6a0*/  BSYNC B1 ;  /* 0x0000000000017941 */ /* 0x000fea0003800000 */
.L_x_499:
        /* <DEDUP_REMOVED lines=13> */
.L_x_502:
[----:B------:R-:W-:Y:S05]  /*1d780*/  BSYNC B1 ;  /* 0x0000000000017941 */ /* 0x000fea0003800000 */
.L_x_501:
        /* <DEDUP_REMOVED lines=13> */
.L_x_504:
[----:B------:R-:W-:Y:S05]  /*1d860*/  BSYNC B1 ;  /* 0x0000000000017941 */ /* 0x000fea0003800000 */
.L_x_503:
        /* <DEDUP_REMOVED lines=13> */
.L_x_506:
[----:B------:R-:W-:Y:S05]  /*1d940*/  BSYNC B1 ;  /* 0x0000000000017941 */ /* 0x000fea0003800000 */
.L_x_505:
        /* <DEDUP_REMOVED lines=13> */
.L_x_508:
[----:B------:R-:W-:Y:S05]  /*1da20*/  BSYNC B1 ;  /* 0x0000000000017941 */ /* 0x000fea0003800000 */
.L_x_507:
        /* <DEDUP_REMOVED lines=13> */
.L_x_510:
[----:B------:R-:W-:Y:S05]  /*1db00*/  BSYNC B1 ;  /* 0x0000000000017941 */ /* 0x000fea0003800000 */
.L_x_509:
        /* <DEDUP_REMOVED lines=13> */
.L_x_512:
[----:B------:R-:W-:Y:S05]  /*1dbe0*/  BSYNC B1 ;  /* 0x0000000000017941 */ /* 0x000fea0003800000 */
.L_x_511:
        /* <DEDUP_REMOVED lines=13> */
.L_x_514:
[----:B------:R-:W-:Y:S05]  /*1dcc0*/  BSYNC B1 ;  /* 0x0000000000017941 */ /* 0x000fea0003800000 */
.L_x_513:
        /* <DEDUP_REMOVED lines=13> */
.L_x_516:
[----:B------:R-:W-:Y:S05]  /*1dda0*/  BSYNC B1 ;  /* 0x0000000000017941 */ /* 0x000fea0003800000 */
.L_x_515:
        /* <DEDUP_REMOVED lines=13> */
.L_x_518:
[----:B------:R-:W-:Y:S05]  /*1de80*/  BSYNC B1 ;  /* 0x0000000000017941 */ /* 0x000fea0003800000 */
.L_x_517:
        /* <DEDUP_REMOVED lines=13> */
.L_x_520:
[----:B------:R-:W-:Y:S05]  /*1df60*/  BSYNC B1 ;  /* 0x0000000000017941 */ /* 0x000fea0003800000 */
.L_x_519:
        /* <DEDUP_REMOVED lines=13> */
.L_x_522:
[----:B------:R-:W-:Y:S05]  /*1e040*/  BSYNC B1 ;  /* 0x0000000000017941 */ /* 0x000fea0003800000 */
.L_x_521:
        /* <DEDUP_REMOVED lines=13> */
.L_x_524:
[----:B------:R-:W-:Y:S05]  /*1e120*/  BSYNC B1 ;  /* 0x0000000000017941 */ /* 0x000fea0003800000 */
.L_x_523:
        /* <DEDUP_REMOVED lines=13> */
.L_x_526:
[----:B------:R-:W-:Y:S05]  /*1e200*/  BSYNC B1 ;  /* 0x0000000000017941 */ /* 0x000fea0003800000 */
.L_x_525:
        /* <DEDUP_REMOVED lines=13> */
.L_x_528:
[----:B------:R-:W-:Y:S05]  /*1e2e0*/  BSYNC B1 ;  /* 0x0000000000017941 */ /* 0x000fea0003800000 */
.L_x_527:
        /* <DEDUP_REMOVED lines=13> */
.L_x_530:
[----:B------:R-:W-:Y:S05]  /*1e3c0*/  BSYNC B1 ;  /* 0x0000000000017941 */ /* 0x000fea0003800000 */
.L_x_529:
        /* <DEDUP_REMOVED lines=13> */
.L_x_532:
[----:B------:R-:W-:Y:S05]  /*1e4a0*/  BSYNC B1 ;  /* 0x0000000000017941 */ /* 0x000fea0003800000 */
.L_x_531:
        /* <DEDUP_REMOVED lines=13> */
.L_x_534:
[----:B------:R-:W-:Y:S05]  /*1e580*/  BSYNC B1 ;  /* 0x0000000000017941 */ /* 0x000fea0003800000 */
.L_x_533:
        /* <DEDUP_REMOVED lines=13> */
.L_x_536:
[----:B------:R-:W-:Y:S05]  /*1e660*/  BSYNC B1 ;  /* 0x0000000000017941 */ /* 0x000fea0003800000 */
.L_x_535:
        /* <DEDUP_REMOVED lines=13> */
.L_x_538:
[----:B------:R-:W-:Y:S05]  /*1e740*/  BSYNC B1 ;  /* 0x0000000000017941 */ /* 0x000fea0003800000 */
.L_x_537:
        /* <DEDUP_REMOVED lines=13> */
.L_x_540:
[----:B------:R-:W-:Y:S05]  /*1e820*/  BSYNC B1 ;  /* 0x0000000000017941 */ /* 0x000fea0003800000 */
.L_x_539:
        /* <DEDUP_REMOVED lines=13> */
.L_x_542:
[----:B------:R-:W-:Y:S05]  /*1e900*/  BSYNC B1 ;  /* 0x0000000000017941 */ /* 0x000fea0003800000 */
.L_x_541:
        /* <DEDUP_REMOVED lines=13> */
.L_x_544:
[----:B------:R-:W-:Y:S05]  /*1e9e0*/  BSYNC B1 ;  /* 0x0000000000017941 */ /* 0x000fea0003800000 */
.L_x_543:
        /* <DEDUP_REMOVED lines=13> */
.L_x_546:
[----:B------:R-:W-:Y:S05]  /*1eac0*/  BSYNC B1 ;  /* 0x0000000000017941 */ /* 0x000fea0003800000 */
.L_x_545:
[----:B--234-:R-:W2:Y:S01]  /*1ead0*/  LDL.LU R3, [R1+0x448] ;  /* 0x0004480001037983 */ /* 0x01cea20000300800 */
[----:B-----5:R-:W-:Y:S01]  /*1eae0*/  LOP3.LUT R6, R6, 0xff, RZ, 0xc0, !PT ;  /* 0x000000ff06067812 */ /* 0x020fe200078ec0ff */
[----:B------:R-:W-:Y:S01]  /*1eaf0*/  BSSY B1, `(.L_x_547) ;  /* 0x000000b000017945 */ /* 0x000fe20003800000 */
[----:B------:R-:W-:Y:S02]  /*1eb00*/  ISETP.LT.OR P2, PT, R0, 0xf9, !P1 ;  /* 0x000000f90000780c */ /* 0x000fe40004f41670 */
[----:B------:R-:W-:Y:S02]  /*1eb10*/  F2FP.F16.E4M3.UNPACK_B R6, R6 ;  /* 0x00000006ff06723e */ /* 0x000fe400020006ff */
[----:B------:R-:W-:-:S03]  /*1eb20*/  PRMT R2, RZ, 0x7610, R2 ;  /* 0x00007610ff027816 */ /* 0x000fc60000000002 */
[----:B------:R-:W-:-:S05]  /*1eb30*/  HADD2.F32 R6, -RZ, R6.H0_H0 ;  /* 0x20000006ff067230 */ /* 0x000fca0000004100 */
[----:B------:R-:W-:-:S04]  /*1eb40*/  FMUL R6, R6, UR21 ;  /* 0x0000001506067c20 */ /* 0x000fc80008400000 */
[----:B--2---:R-:W-:-:S05]  /*1eb50*/  FFMA R6, R3, UR20, R6 ;  /* 0x0000001403067c23 */ /* 0x004fca0008000006 */
[----:B------:R-:W-:-:S05]  /*1eb60*/  F2FP.SATFINITE.E4M3.F32.PACK_AB_MERGE_C R3, RZ, R6, RZ ;  /* 0x00000006ff03723e */ /* 0x000fca00048070ff */
[----:B------:R2:W-:Y:S01]  /*1eb70*/  @!P0 STG.E.U8 desc[UR14][R30.64+0xf9], R3 ;  /* 0x0000f9031e008986 */ /* 0x0005e2000c10110e */
[----:B------:R-:W-:Y:S05]  /*1eb80*/  @P2 BRA `(.L_x_548) ;  /* 0x0000000000042947 */ /* 0x000fea0003800000 */
[----:B------:R3:W5:Y:S02]  /*1eb90*/  LDG.E.U8 R2, desc[UR14][R4.64+0xf8] ;  /* 0x0000f80e04027981 */ /* 0x000764000c1e1100 */
.L_x_548:
[----:B------:R-:W-:Y:S05]  /*1eba0*/  BSYNC B1 ;  /* 0x0000000000017941 */ /* 0x000fea0003800000 */
.L_x_547:
[----:B--2---:R-:W2:Y:S01]  /*1ebb0*/  LDL.LU R3, [R1+0x44c] ;  /* 0x00044c0001037983 */ /* 0x004ea20000300800 */
        /* <DEDUP_REMOVED lines=12> */
.L_x_550:
[----:B------:R-:W-:Y:S05]  /*1ec80*/  BSYNC B1 ;  /* 0x0000000000017941 */ /* 0x000fea0003800000 */
.L_x_549:
[----:B------:R-:W-:Y:S05]  /*1ec90*/  @P1 BRA `(.L_x_551) ;  /* 0x0000004800881947 */ /* 0x000fea0003800000 */
[----:B------:R-:W2:Y:S01]  /*1eca0*/  LDL.LU R2, [R1+0x450] ;  /* 0x0004500001027983 */ /* 0x000ea20000300800 */
[----:B-----5:R-:W-:-:S04]  /*1ecb0*/  LOP3.LUT R0, R0, 0xff, RZ, 0xc0, !PT ;  /* 0x000000ff00007812 */ /* 0x020fc800078ec0ff */
[----:B------:R-:W-:-:S05]  /*1ecc0*/  F2FP.F16.E4M3.UNPACK_B R0, R0 ;  /* 0x00000000ff00723e */ /* 0x000fca00020006ff */
[----:B------:R-:W-:-:S05]  /*1ecd0*/  HADD2.F32 R0, -RZ, R0.H0_H0 ;  /* 0x20000000ff007230 */ /* 0x000fca0000004100 */
[----:B------:R-:W-:-:S04]  /*1ece0*/  FMUL R0, R0, UR21 ;  /* 0x0000001500007c20 */ /* 0x000fc80008400000 */
[----:B--2---:R-:W-:-:S05]  /*1ecf0*/  FFMA R0, R2, UR20, R0 ;  /* 0x0000001402007c23 */ /* 0x004fca0008000000 */
[----:B------:R-:W-:-:S05]  /*1ed00*/  F2FP.SATFINITE.E4M3.F32.PACK_AB_MERGE_C R3, RZ, R0, RZ ;  /* 0x00000000ff03723e */ /* 0x000fca00048070ff */
[----:B------:R2:W-:Y:S01]  /*1ed10*/  STG.E.U8 desc[UR14][R28.64+0xf9], R3 ;  /* 0x0000f9031c007986 */ /* 0x0005e2000c10110e */
[----:B------:R-:W-:Y:S05]  /*1ed20*/  BRA `(.L_x_551) ;  /* 0x0000004800647947 */ /* 0x000fea0003800000 */
.L_x_38:
[----:B------:R-:W-:Y:S01]  /*1ed30*/  ISETP.GE.AND P3, PT, R34, 0x1, PT ;  /* 0x000000012200780c */ /* 0x000fe20003f66270 */
[----:B------:R-:W-:Y:S01]  /*1ed40*/  FMUL R3, R3, UR20 ;  /* 0x0000001403037c20 */ /* 0x000fe20008400000 */
[----:B------:R-:W2:Y:S02]  /*1ed50*/  LDL.LU R2, [R1+0x200] ;  /* 0x0002000001027983 */ /* 0x000ea40000300800 */
[----:B------:R-:W-:Y:S02]  /*1ed60*/  ISETP.LT.OR P0, PT, R0, 0x1, !P3 ;  /* 0x000000010000780c */ /* 0x000fe40005f01670 */
[----:B------:R-:W-:Y:S01]  /*1ed70*/  F2FP.SATFINITE.E4M3.F32.PACK_AB_MERGE_C R3, RZ, R3, RZ ;  /* 0x00000003ff03723e */ /* 0x000fe200048070ff */
[----:B------:R-:W-:Y:S01]  /*1ed80*/  FMUL R4, R4, UR20 ;  /* 0x0000001404047c20 */ /* 0x000fe20008400000 */
[----:B------:R-:W-:Y:S01]  /*1ed90*/  ISETP.GE.AND P2, PT, R34, 0x9, PT ;  /* 0x000000092200780c */ /* 0x000fe20003f46270 */
[----:B------:R-:W-:Y:S01]  /*1eda0*/  FMUL R5, R5, UR20 ;  /* 0x0000001405057c20 */ /* 0x000fe20008400000 */
[----:B------:R-:W-:Y:S01]  /*1edb0*/  ISETP.LT.OR P1, PT, R0, 0x9, !P3 ;  /* 0x000000090000780c */ /* 0x000fe20005f21670 */
[----:B------:R-:W-:Y:S01]  /*1edc0*/  FMUL R6, R6, UR20 ;  /* 0x0000001406067c20 */ /* 0x000fe20008400000 */
[----:B------:R-:W-:Y:S01]  /*1edd0*/  FMUL R7, R7, UR20 ;  /* 0x0000001407077c20 */ /* 0x000fe20008400000 */
[----:B------:R-:W-:Y:S01]  /*1ede0*/  ISETP.LT.OR P5, PT, R0, 0xa, !P3 ;  /* 0x0000000a0000780c */ /* 0x000fe20005fa1670 */
[----:B------:R-:W-:Y:S01]  /*1edf0*/  FMUL R8, R8, UR20 ;  /* 0x0000001408087c20 */ /* 0x000fe20008400000 */
[----:B------:R-:W-:Y:S01]  /*1ee00*/  FMUL R9, R9, UR20 ;  /* 0x0000001409097c20 */ /* 0x000fe20008400000 */
[----:B------:R-:W-:Y:S01]  /*1ee10*/  FMUL R10, R10, UR20 ;  /* 0x000000140a0a7c20 */ /* 0x000fe20008400000 */
[----:B------:R0:W-:Y:S01]  /*1ee20*/  @!P0 STG.E.U8 desc[UR14][R24.64], R3 ;  /* 0x0000000318008986 */ /* 0x0001e2000c10110e */
[----:B------:R-:W-:-:S02]  /*1ee30*/  ISETP.LT.OR P0, PT, R0, 0x2, !P3 ;  /* 0x000000020000780c */ /* 0x000fc40005f01670 */
[----:B------:R-:W-:Y:S01]  /*1ee40*/  F2FP.SATFINITE.E4M3.F32.PACK_AB_MERGE_C R4, RZ, R4, RZ ;  /* 0x00000004ff04723e */ /* 0x000fe200048070ff */
[----:B------:R-:W-:Y:S01]  /*1ee50*/  FMUL R11, R11, UR20 ;  /* 0x000000140b0b7c20 */ /* 0x000fe20008400000 */
[----:B------:R-:W-:Y:S01]  /*1ee60*/  F2FP.SATFINITE.E4M3.F32.PACK_AB_MERGE_C R5, RZ, R5, RZ ;  /* 0x00000005ff05723e */ /* 0x000fe200048070ff */
[----:B------:R-:W-:Y:S01]  /*1ee70*/  FMUL R12, R12, UR20 ;  /* 0x000000140c0c7c20 */ /* 0x000fe20008400000 */
[----:B------:R-:W-:Y:S01]  /*1ee80*/  FMUL R13, R13, UR20 ;  /* 0x000000140d0d7c20 */ /* 0x000fe20008400000 */
[----:B------:R-:W-:Y:S01]  /*1ee90*/  FMUL R14, R14, UR20 ;  /* 0x000000140e0e7c20 */ /* 0x000fe20008400000 */
[----:B------:R-:W-:Y:S01]  /*1eea0*/  FMUL R15, R15, UR20 ;  /* 0x000000140f0f7c20 */ /* 0x000fe20008400000 */
[----:B------:R-:W-:Y:S01]  /*1eeb0*/  FMUL R16, R16, UR20 ;  /* 0x0000001410107c20 */ /* 0x000fe20008400000 */
[----:B------:R-:W-:Y:S01]  /*1eec0*/  FMUL R17, R17, UR20 ;  /* 0x0000001411117c20 */ /* 0x000fe20008400000 */
[----:B------:R-:W-:Y:S01]  /*1eed0*/  FMUL R18, R18, UR20 ;  /* 0x0000001412127c20 */ /* 0x000fe20008400000 */
[----:B------:R-:W-:Y:S01]  /*1eee0*/  FMUL R19, R19, UR20 ;  /* 0x0000001413137c20 */ /* 0x000fe20008400000 */
[----:B------:R-:W-:Y:S01]  /*1eef0*/  @!P0 STG.E.U8 desc[UR14][R24.64+0x1], R4 ;  /* 0x0000010418008986 */ /* 0x000fe2000c10110e */
[----:B------:R-:W-:-:S02]  /*1ef00*/  ISETP.LT.OR P0, PT, R0, 0x1, !P2 ;  /* 0x000000010000780c */ /* 0x000fc40005701670 */
[----:B------:R-:W-:Y:S01]  /*1ef10*/  F2FP.SATFINITE.E4M3.F32.PACK_AB_MERGE_C R6, RZ, R6, RZ ;  /* 0x00000006ff06723e */ /* 0x000fe200048070ff */
[----:B------:R-:W-:Y:S01]  /*1ef20*/  FMUL R20, R20, UR20 ;  /* 0x0000001414147c20 */ /* 0x000fe20008400000 */
[----:B------:R-:W-:Y:S01]  /*1ef30*/  FMUL R21, R21, UR20 ;  /* 0x0000001415157c20 */ /* 0x000fe20008400000 */
[----:B------:R-:W-:Y:S01]  /*1ef40*/  FMUL R22, R22, UR20 ;  /* 0x0000001416167c20 */ /* 0x000fe20008400000 */
[----:B------:R-:W3:Y:S07]  /*1ef50*/  LDL.LU R41, [R1+0x204] ;  /* 0x0002040001297983 */ /* 0x000eee0000300800 */
[----:B------:R4:W-:Y:S01]  /*1ef60*/  @!P0 STG.E.U8 desc[UR14][R26.64], R5 ;  /* 0x000000051a008986 */ /* 0x0009e2000c10110e */
[----:B------:R-:W-:-:S02]  /*1ef70*/  ISETP.LT.OR P0, PT, R0, 0x2, !P2 ;  /* 0x000000020000780c */ /* 0x000fc40005701670 */
[----:B------:R-:W-:Y:S01]  /*1ef80*/  F2FP.SATFINITE.E4M3.F32.PACK_AB_MERGE_C R7, RZ, R7, RZ ;  /* 0x00000007ff07723e */ /* 0x000fe200048070ff */
[----:B------:R-:W5:Y:S01]  /*1ef90*/  LDL.LU R39, [R1+0x208] ;  /* 0x0002080001277983 */ /* 0x000f620000300800 */
[----:B------:R-:W-:Y:S02]  /*1efa0*/  F2FP.SATFINITE.E4M3.F32.PACK_AB_MERGE_C R8, RZ, R8, RZ ;  /* 0x00000008ff08723e */ /* 0x000fe400048070ff */
[----:B------:R-:W-:Y:S01]  /*1efb0*/  F2FP.SATFINITE.E4M3.F32.PACK_AB_MERGE_C R9, RZ, R9, RZ ;  /* 0x00000009ff09723e */ /* 0x000fe200048070ff */
[----:B------:R-:W-:Y:S01]  /*1efc0*/  FMUL R23, R23, UR20 ;  /* 0x0000001417177c20 */ /* 0x000fe20008400000 */
[----:B------:R-:W-:Y:S01]  /*1efd0*/  F2FP.SATFINITE.E4M3.F32.PACK_AB_MERGE_C R10, RZ, R10, RZ ;  /* 0x0000000aff0a723e */ /* 0x000fe200048070ff */
[----:B------:R-:W-:Y:S01]  /*1efe0*/  FMUL R152, R152, UR20 ;  /* 0x0000001498987c20 */ /* 0x000fe20008400000 */
[----:B------:R-:W-:Y:S01]  /*1eff0*/  F2FP.SATFINITE.E4M3.F32.PACK_AB_MERGE_C R11, RZ, R11, RZ ;  /* 0x0000000bff0b723e */ /* 0x000fe200048070ff */
[----:B------:R-:W3:Y:S04]  /*1f000*/  LDL.LU R35, [R1+0x20c] ;  /* 0x00020c0001237983 */ /* 0x000ee80000300800 */
[----:B------:R-:W-:Y:S01]  /*1f010*/  @!P0 STG.E.U8 desc[UR14][R26.64+0x1], R6 ;  /* 0x000001061a008986 */ /* 0x000fe2000c10110e */
[----:B------:R-:W-:-:S03]  /*1f020*/  ISETP.LT.OR P0, PT, R0, 0x9, !P2 ;  /* 0x000000090000780c */ /* 0x000fc60005701670 */
[----:B------:R-:W-:Y:S01]  /*1f030*/  @!P1 STG.E.U8 desc[UR14][R24.64+0x8], R7 ;  /* 0x0000080718009986 */ /* 0x000fe2000c10110e */
[----:B------:R-:W-:-:S03]  /*1f040*/  ISETP.LT.OR P1, PT, R0, 0xa, !P2 ;  /* 0x0000000a0000780c */ /* 0x000fc60005721670 */
[----:B------:R-:W-:Y:S01]  /*1f050*/  @!P5 STG.E.U8 desc[UR14][R24.64+0x9], R8 ;  /* 0x000009081800d986 */ /* 0x000fe2000c10110e */
[C---:B------:R-:W-:Y:S02]  /*1f060*/  ISETP.LT.OR P5, PT, R0.reuse, 0x11, !P3 ;  /* 0x000000110000780c */ /* 0x040fe40005fa1670 */
[----:B------:R-:W-:Y:S01]  /*1f070*/  F2FP.SATFINITE.E4M3.F32.PACK_AB_MERGE_C R12, RZ, R12, RZ ;  /* 0x0000000cff0c723e */ /* 0x000fe200048070ff */
[----:B------:R-:W-:Y:S01]  /*1f080*/  FMUL R153, R153, UR20 ;  /* 0x0000001499997c20 */ /* 0x000fe20008400000 */
[----:B------:R-:W-:Y:S01]  /*1f090*/  F2FP.SATFINITE.E4M3.F32.PACK_AB_MERGE_C R13, RZ, R13, RZ ;  /* 0x0000000dff0d723e */ /* 0x000fe200048070ff */
[----:B------:R-:W-:Y:S01]  /*1f0a0*/  @!P0 STG.E.U8 desc[UR14][R26.64+0x8], R9 ;  /* 0x000008091a008986 */ /* 0x000fe2000c10110e */
[----:B------:R-:W-:-:S03]  /*1f0b0*/  ISETP.LT.OR P0, PT, R0, 0x12, !P3 ;  /* 0x000000120000780c */ /* 0x000fc60005f01670 */
[----:B------:R-:W-:Y:S01]  /*1f0c0*/  @!P1 STG.E.U8 desc[UR14][R26.64+0x9], R10 ;  /* 0x0000090a1a009986 */ /* 0x000fe2000c10110e */
[----:B------:R-:W-:-:S03]  /*1f0d0*/  ISETP.LT.OR P1, PT, R0, 0x11, !P2 ;  /* 0x000000110000780c */ /* 0x000fc60005721670 */
[----:B------:R-:W-:Y:S01]  /*1f0e0*/  @!P5 STG.E.U8 desc[UR14][R24.64+0x10], R11 ;  /* 0x0000100b1800d986 */ /* 0x000fe2000c10110e */
[C---:B------:R-:W-:Y:S02]  /*1f0f0*/  ISETP.LT.OR P5, PT, R0.reuse, 0x12, !P2 ;  /* 0x000000120000780c */ /* 0x040fe400057a1670 */
[----:B------:R-:W-:Y:S01]  /*1f100*/  F2FP.SATFINITE.E4M3.F32.PACK_AB_MERGE_C R14, RZ, R14, RZ ;  /* 0x0000000eff0e723e */ /* 0x000fe200048070ff */
[----:B------:R-:W5:Y:S04]  /*1f110*/  LDL.LU R33, [R1+0x210] ;  /* 0x0002100001217983 */ /* 0x000f680000300800 */
[----:B------:R-:W-:Y:S01]  /*1f120*/  @!P0 STG.E.U8 desc[UR14][R24.64+0x11], R12 ;  /* 0x0000110c18008986 */ /* 0x000fe2000c10110e */
[----:B------:R-:W-:-:S03]  /*1f130*/  ISETP.LT.OR P0, PT, R0, 0x19, !P3 ;  /* 0x000000190000780c */ /* 0x000fc60005f01670 */
[----:B------:R-:W-:Y:S01]  /*1f140*/  @!P1 STG.E.U8 desc[UR14][R26.64+0x10], R13 ;  /* 0x0000100d1a009986 */ /* 0x000fe2000c10110e */
[C---:B------:R-:W-:Y:S02]  /*1f150*/  ISETP.LT.OR P1, PT, R0.reuse, 0x1a, !P3 ;  /* 0x0000001a0000780c */ /* 0x040fe40005f21670 */
[----:B------:R-:W-:Y:S02]  /*1f160*/  F2FP.SATFINITE.E4M3.F32.PACK_AB_MERGE_C R15, RZ, R15, RZ ;  /* 0x0000000fff0f723e */ /* 0x000fe400048070ff */
[----:B------:R-:W-:Y:S01]  /*1f170*/  F2FP.SATFINITE.E4M3.F32.PACK_AB_MERGE_C R16, RZ, R16, RZ ;  /* 0x00000010ff10723e */ /* 0x000fe200048070ff */
[----:B------:R-:W-:Y:S01]  /*1f180*/  @!P5 STG.E.U8 desc[UR14][R26.64+0x11], R14 ;  /* 0x0000110e1a00d986 */ /* 0x000fe2000c10110e */
[----:B------:R-:W-:-:S03]  /*1f190*/  ISETP.LT.OR P5, PT, R0, 0x19, !P2 ;  /* 0x000000190000780c */ /* 0x000fc600057a1670 */
[----:B------:R-:W-:Y:S01]  /*1f1a0*/  @!P0 STG.E.U8 desc[UR14][R24.64+0x18], R15 ;  /* 0x0000180f18008986 */ /* 0x000fe2000c10110e */
[----:B------:R-:W-:-:S03]  /*1f1b0*/  ISETP.LT.OR P0, PT, R0, 0x1a, !P2 ;  /* 0x0000001a0000780c */ /* 0x000fc60005701670 */
[----:B------:R-:W-:Y:S01]  /*1f1c0*/  @!P1 STG.E.U8 desc[UR14][R24.64+0x19], R16 ;  /* 0x0000191018009986 */ /* 0x000fe2000c10110e */
[----:B------:R-:W-:Y:S02]  /*1f1d0*/  ISETP.LT.OR P1, PT, R0, 0x21, !P3 ;  /* 0x000000210000780c */ /* 0x000fe40005f21670 */
[----:B------:R-:W-:Y:S01]  /*1f1e0*/  F2FP.SATFINITE.E4M3.F32.PACK_AB_MERGE_C R17, RZ, R17, RZ ;  /* 0x00000011ff11723e */ /* 0x000fe200048070ff */
[----:B------:R-:W5:Y:S01]  /*1f1f0*/  LDL.LU R32, [R1+0x214] ;  /* 0x0002140001207983 */ /* 0x000f620000300800 */
[----:B------:R-:W-:Y:S01]  /*1f200*/  F2FP.SATFINITE.E4M3.F32.PACK_AB_MERGE_C R18, RZ, R18, RZ ;  /* 0x00000012ff12723e */ /* 0x000fe200048070ff */
[----:B------:R-:W-:Y:S01]  /*1f210*/  FMUL R154, R154, UR20 ;  /* 0x000000149a9a7c20 */ /* 0x000fe20008400000 */
[----:B------:R-:W-:Y:S01]  /*1f220*/  F2FP.SATFINITE.E4M3.F32.PACK_AB_MERGE_C R19, RZ, R19, RZ ;  /* 0x00000013ff13723e */ /* 0x000fe200048070ff */
[----:B------:R-:W-:Y:S01]  /*1f230*/  @!P5 STG.E.U8 desc[UR14][R26.64+0x18], R17 ;  /* 0x000018111a00d986 */ /* 0x000fe2000c10110e */
[----:B------:R-:W-:Y:S01]  /*1f240*/  ISETP.LT.OR P5, PT, R0, 0x22, !P3 ;  /* 0x000000220000780c */ /* 0x000fe20005fa1670 */
[----:B------:R-:W-:Y:S01]  /*1f250*/  FMUL R156, R156, UR20 ;  /* 0x000000149c9c7c20 */ /* 0x000fe20008400000 */
[----:B------:R-:W-:Y:S01]  /*1f260*/  F2FP.SATFINITE.E4M3.F32.PACK_AB_MERGE_C R20, RZ, R20, RZ ;  /* 0x00000014ff14723e */ /* 0x000fe200048070ff */
[----:B------:R-:W-:Y:S01]  /*1f270*/  @!P0 STG.E.U8 desc[UR14][R26.64+0x19], R18 ;  /* 0x000019121a008986 */ /* 0x000fe2000c10110e */
[C---:B------:R-:W-:Y:S01]  /*1f280*/  ISETP.LT.OR P0, PT, R0.reuse, 0x21, !P2 ;  /* 0x000000210000780c */ /* 0x040fe20005701670 */
[----:B------:R-:W-:Y:S01]  /*1f290*/  FMUL R155, R155, UR20 ;  /* 0x000000149b9b7c20 */ /* 0x000fe20008400000 */
[----:B------:R-:W-:Y:S01]  /*1f2a0*/  F2FP.SATFINITE.E4M3.F32.PACK_AB_MERGE_C R21, RZ, R21, RZ ;  /* 0x00000015ff15723e */ /* 0x000fe200048070ff */
[----:B------:R-:W-:Y:S01]  /*1f2b0*/  @!P1 STG.E.U8 desc[UR14][R24.64+0x20], R19 ;  /* 0x0000201318009986 */ /* 0x000fe2000c10110e */
[----:B------:R-:W-:Y:S01]  /*1f2c0*/  ISETP.LT.OR P1, PT, R0, 0x22, !P2 ;  /* 0x000000220000780c */ /* 0x000fe20005721670 */
[----:B------:R-:W-:Y:S01]  /*1f2d0*/  FMUL R157, R157, UR20 ;  /* 0x000000149d9d7c20 */ /* 0x000fe20008400000 */
        /* <DEDUP_REMOVED lines=20> */
[C---:B------:R-:W-:Y:S01]  /*1f420*/  ISETP.LT.OR P6, PT, R0.reuse, 0x32, !P2 ;  /* 0x000000320000780c */ /* 0x040fe200057c1670 */
        /* <DEDUP_REMOVED lines=45> */
[----:B0-----:R-:W-:Y:S01]  /*1f700*/  F2FP.SATFINITE.E4M3.F32.PACK_AB_MERGE_C R3, RZ, R168, RZ ;  /* 0x000000a8ff03723e */ /* 0x001fe200048070ff */
        /* <DEDUP_REMOVED lines=11> */
[----:B----4-:R-:W-:Y:S01]  /*1f7c0*/  F2FP.SATFINITE.E4M3.F32.PACK_AB_MERGE_C R5, RZ, R170, RZ ;  /* 0x000000aaff05723e */ /* 0x010fe200048070ff */
        /* <DEDUP_REMOVED lines=8> */
[----:B------:R0:W-:Y:S01]  /*1f850*/  @!P1 STG.E.U8 desc[UR14][R24.64+0x49], R3 ;  /* 0x0000490318009986 */ /* 0x0001e2000c10110e */
[C---:B------:R-:W-:Y:S01]  /*1f860*/  ISETP.LT.OR P1, PT, R0.reuse, 0x52, !P3 ;  /* 0x000000520000780c */ /* 0x040fe20005f21670 */
[----:B------:R-:W-:Y:S01]  /*1f870*/  FMUL R181, R181, UR20 ;  /* 0x00000014b5b57c20 */ /* 0x000fe20008400000 */
[----:B------:R-:W-:Y:S01]  /*1f880*/  F2FP.SATFINITE.E4M3.F32.PACK_AB_MERGE_C R175, RZ, R175, RZ ;  /* 0x000000afffaf723e */ /* 0x000fe200048070ff */
[----:B------:R4:W-:Y:S01]  /*1f890*/  @!P6 STG.E.U8 desc[UR14][R26.64+0x49], R5 ;  /* 0x000049051a00e986 */ /* 0x0009e2000c10110e */
        /* <DEDUP_REMOVED lines=8> */
[----:B0-----:R-:W-:Y:S01]  /*1f920*/  F2FP.SATFINITE.E4M3.F32.PACK_AB_MERGE_C R3, RZ, R172, RZ ;  /* 0x000000acff03723e */ /* 0x001fe200048070ff */
[----:B------:R-:W-:Y:S01]  /*1f930*/  FMUL R183, R183, UR20 ;  /* 0x00000014b7b77c20 */ /* 0x000fe20008400000 */
[C---:B------:R-:W-:Y:S01]  /*1f940*/  ISETP.LT.OR P0, PT, R0.reuse, 0x59, !P3 ;  /* 0x000000590000780c */ /* 0x040fe20005f01670 */
[----:B------:R-:W-:Y:S01]  /*1f950*/  FMUL R185, R185, UR20 ;  /* 0x00000014b9b97c20 */ /* 0x000fe20008400000 */
[----:B----4-:R-:W-:Y:S01]  /*1f960*/  F2FP.SATFINITE.E4M3.F32.PACK_AB_MERGE_C R5, RZ, R174, RZ ;  /* 0x000000aeff05723e */ /* 0x010fe200048070ff */
        /* <DEDUP_REMOVED lines=8> */
[----:B------:R4:W-:Y:S01]  /*1f9f0*/  @!P6 STG.E.U8 desc[UR14][R26.64+0x51], R5 ;  /* 0x000051051a00e986 */ /* 0x0009e2000c10110e */
[C---:B------:R-:W-:Y:S01]  /*1fa00*/  ISETP.LT.OR P6, PT, R0.reuse, 0x5a, !P2 ;  /* 0x0000005a0000780c */ /* 0x040fe200057c1670 */
[----:B------:R-:W-:Y:S01]  /*1fa10*/  FMUL R187, R187, UR20 ;  /* 0x00000014bbbb7c20 */ /* 0x000fe20008400000 */
[----:B------:R-:W-:Y:S01]  /*1fa20*/  F2FP.SATFINITE.E4M3.F32.PACK_AB_MERGE_C R185, RZ, R185, RZ ;  /* 0x000000b9ffb9723e */ /* 0x000fe200048070ff */
[----:B------:R-:W-:Y:S01]  /*1fa30*/  @!P0 STG.E.U8 desc[UR14][R24.64+0x58], R175 ;  /* 0x000058af18008986 */ /* 0x000fe2000c10110e */
[----:B0-----:R-:W-:Y:S01]  /*1fa40*/  F2FP.SATFINITE.E4M3.F32.PACK_AB_MERGE_C R3, RZ, R176, RZ ;  /* 0x000000b0ff03723e */ /* 0x001fe200048070ff */
[----:B------:R-:W-:Y:S01]  /*1fa50*/  FMUL R189, R189, UR20 ;  /* 0x00000014bdbd7c20 */ /* 0x000fe20008400000 */
[----:B------:R-:W-:Y:S01]  /*1fa60*/  ISETP.LT.OR P0, PT, R0, 0x61, !P3 ;  /* 0x000000610000780c */ /* 0x000fe20005f01670 */
[----:B------:R-:W-:Y:S01]  /*1fa70*/  FMUL R190, R190, UR20 ;  /* 0x00000014bebe7c20 */ /* 0x000fe20008400000 */
[----:B------:R-:W-:Y:S01]  /*1fa80*/  FMUL R192, R192, UR20 ;  /* 0x00000014c0c07c20 */ /* 0x000fe20008400000 */
[----:B------:R0:W-:Y:S01]  /*1fa90*/  @!P1 STG.E.U8 desc[UR14][R24.64+0x59], R3 ;  /* 0x0000590318009986 */ /* 0x0001e2000c10110e */
[C---:B------:R-:W-:Y:S01]  /*1faa0*/  ISETP.LT.OR P1, PT, R0.reuse, 0x62, !P3 ;  /* 0x000000620000780c */ /* 0x040fe20005f21670 */
[----:B------:R-:W-:Y:S01]  /*1fab0*/  FMUL R191, R191, UR20 ;  /* 0x00000014bfbf7c20 */ /* 0x000fe20008400000 */
[----:B----4-:R-:W-:Y:S01]  /*1fac0*/  F2FP.SATFINITE.E4M3.F32.PACK_AB_MERGE_C R5, RZ, R178, RZ ;  /* 0x000000b2ff05723e */ /* 0x010fe200048070ff */
[----:B------:R-:W-:Y:S01]  /*1fad0*/  @!P5 STG.E.U8 desc[UR14][R26.64+0x58], R177 ;  /* 0x000058b11a00d986 */ /* 0x000fe2000c10110e */
        /* <DEDUP_REMOVED lines=12> */
[----:B------:R-:W-:Y:S01]  /*1fba0*/  F2FP.SATFINITE.E4M3.F32.PACK_AB_MERGE_C R191, RZ, R191, RZ ;  /* 0x000000bfffbf723e */ /* 0x000fe200048070ff */
[----:B------:R0:W-:Y:S01]  /*1fbb0*/  @!P1 STG.E.U8 desc[UR14][R24.64+0x61], R3 ;  /* 0x0000610318009986 */ /* 0x0001e2000c10110e */
[C---:B------:R-:W-:Y:S01]  /*1fbc0*/  ISETP.LT.OR P1, PT, R0.reuse, 0x6a, !P3 ;  /* 0x0000006a0000780c */ /* 0x040fe20005f21670 */
[----:B------:R-:W-:Y:S01]  /*1fbd0*/  FMUL R197, R197, UR20 ;  /* 0x00000014c5c57c20 */ /* 0x000fe20008400000 */
[----:B----4-:R-:W-:Y:S01]  /*1fbe0*/  F2FP.SATFINITE.E4M3.F32.PACK_AB_MERGE_C R5, RZ, R182, RZ ;  /* 0x000000b6ff05723e */ /* 0x010fe200048070ff */
[----:B------:R-:W-:Y:S01]  /*1fbf0*/  @!P5 STG.E.U8 desc[UR14][R26.64+0x60], R181 ;  /* 0x000060b51a00d986 */ /* 0x000fe2000c10110e */
[----:B------:R-:W-:Y:S01]  /*1fc00*/  ISETP.LT.OR P5, PT, R0, 0x69, !P2 ;  /* 0x000000690000780c */ /* 0x000fe200057a1670 */
        /* <DEDUP_REMOVED lines=13> */
[----:B------:R-:W-:Y:S01]  /*1fce0*/  ISETP.LT.OR P1, PT, R0, 0x72, !P3 ;  /* 0x000000720000780c */ /* 0x000fe20005f21670 */
[----:B------:R-:W-:Y:S01]  /*1fcf0*/  FMUL R202, R202, UR20 ;  /* 0x00000014caca7c20 */ /* 0x000fe20008400000 */
[----:B----4-:R-:W-:Y:S01]  /*1fd00*/  F2FP.SATFINITE.E4M3.F32.PACK_AB_MERGE_C R5, RZ, R186, RZ ;  /* 0x000000baff05723e */ /* 0x010fe200048070ff */
        /* <DEDUP_REMOVED lines=111> */
[----:B--2---:R-:W-:Y:S01]  /*20400*/  FMUL R2, R2, UR20 ;  /* 0x0000001402027c20 */ /* 0x004fe20008400000 */
        /* <DEDUP_REMOVED lines=8> */
[----:B------:R-:W4:Y:S01]  /*20490*/  LDL.LU R38, [R1+0x218] ;  /* 0x0002180001267983 */ /* 0x000f220000300800 */
[----:B------:R-:W-:-:S03]  /*204a0*/  F2FP.SATFINITE.E4M3.F32.PACK_AB_MERGE_C R233, RZ, R233, RZ ;  /* 0x000000e9ffe9723e */ /* 0x000fc600048070ff */
[----:B------:R0:W-:Y:S01]  /*204b0*/  @!P1 STG.E.U8 desc[UR14][R24.64+0xa1], R3 ;  /* 0x0000a10318009986 */ /* 0x0001e2000c10110e */
[C---:B------:R-:W-:Y:S02]  /*204c0*/  ISETP.LT.OR P1, PT, R0.reuse, 0xaa, !P3 ;  /* 0x000000aa0000780c */ /* 0x040fe40005f21670 */
[----:B--2---:R-:W-:Y:S01]  /*204d0*/  F2FP.SATFINITE.E4M3.F32.PACK_AB_MERGE_C R5, RZ, R214, RZ ;  /* 0x000000d6ff05723e */ /* 0x004fe200048070ff */
[----:B------:R-:W-:Y:S01]  /*204e0*/  @!P5 STG.E.U8 desc[UR14][R26.64+0xa0], R213 ;  /* 0x0000a0d51a00d986 */ /* 0x000fe2000c10110e */
[----:B------:R-:W-:-:S03]  /*204f0*/  ISETP.LT.OR P5, PT, R0, 0xa9, !P2 ;  /* 0x000000a90000780c */ /* 0x000fc600057a1670 */
[----:B------:R2:W-:Y:S01]  /*20500*/  @!P6 STG.E.U8 desc[UR14][R26.64+0xa1], R5 ;  /* 0x0000a1051a00e986 */ /* 0x0005e2000c10110e */
[C---:B------:R-:W-:Y:S02]  /*20510*/  ISETP.LT.OR P6, PT, R0.reuse, 0xaa, !P2 ;  /* 0x000000aa0000780c */ /* 0x040fe400057c1670 */
[----:B0-----:R-:W-:Y:S01]  /*20520*/  F2FP.SATFINITE.E4M3.F32.PACK_AB_MERGE_C R3, RZ, R216, RZ ;  /* 0x000000d8ff03723e */ /* 0x001fe200048070ff */
[----:B------:R-:W-:Y:S01]  /*20530*/  @!P0 STG.E.U8 desc[UR14][R24.64+0xa8], R215 ;  /* 0x0000a8d718008986 */ /* 0x000fe2000c10110e */
[----:B------:R-:W-:-:S03]  /*20540*/  ISETP.LT.OR P0, PT, R0, 0xb1, !P3 ;  /* 0x000000b10000780c */ /* 0x000fc60005f01670 */
        /* <DEDUP_REMOVED lines=38> */
[----:B------:R-:W4:Y:S04]  /*207b0*/  LDL.LU R37, [R1+0x21c] ;  /* 0x00021c0001257983 */ /* 0x000f280000300800 */
[----:B------:R-:W-:Y:S01]  /*207c0*/  @!P1 STG.E.U8 desc[UR14][R24.64+0xc9], R3 ;  /* 0x0000c90318009986 */ /* 0x000fe2000c10110e */
[C---:B------:R-:W-:Y:S02]  /*207d0*/  ISETP.LT.OR P1, PT, R0.reuse, 0xd2, !P3 ;  /* 0x000000d20000780c */ /* 0x040fe40005f21670 */
[----:B--2---:R-:W-:Y:S01]  /*207e0*/  F2FP.SATFINITE.E4M3.F32.PACK_AB_MERGE_C R5, RZ, R234, RZ ;  /* 0x000000eaff05723e */ /* 0x004fe200048070ff */
[----:B------:R-:W2:Y:S01]  /*207f0*/  LDL.LU R36, [R1+0x220] ;  /* 0x0002200001247983 */ /* 0x000ea20000300800 */
[----:B------:R-:W-:Y:S01]  /*20800*/  F2FP.SATFINITE.E4M3.F32.PACK_AB_MERGE_C R7, RZ, R236, RZ ;  /* 0x000000ecff07723e */ /* 0x000fe200048070ff */
[----:B---3--:R-:W-:Y:S01]  /*20810*/  FMUL R4, R35, UR20 ;  /* 0x0000001423047c20 */ /* 0x008fe20008400000 */
[----:B------:R-:W-:Y:S01]  /*20820*/  F2FP.SATFINITE.E4M3.F32.PACK_AB_MERGE_C R9, RZ, R2, RZ ;  /* 0x00000002ff09723e */ /* 0x000fe200048070ff */
[----:B------:R-:W-:Y:S01]  /*20830*/  FMUL R2, R41, UR20 ;  /* 0x0000001429027c20 */ /* 0x000fe20008400000 */
[----:B------:R-:W3:Y:S04]  /*20840*/  LDL.LU R35, [R1+0x224] ;  /* 0x0002240001237983 */ /* 0x000ee80000300800 */
[----:B------:R-:W-:Y:S01]  /*20850*/  @!P0 STG.E.U8 desc[UR14][R24.64+0xc8], R231 ;  /* 0x0000c8e718008986 */ /* 0x000fe2000c10110e */
[----:B------:R-:W-:-:S03]  /*20860*/  ISETP.LT.OR P0, PT, R0, 0xd1, !P3 ;  /* 0x000000d10000780c */ /* 0x000fc60005f01670 */
[----:B------:R-:W-:Y:S01]  /*20870*/  @!P5 STG.E.U8 desc[UR14][R26.64+0xc8], R233 ;  /* 0x0000c8e91a00d986 */ /* 0x000fe2000c10110e */
[----:B------:R-:W-:-:S03]  /*20880*/  ISETP.LT.OR P5, PT, R0, 0xd1, !P2 ;  /* 0x000000d10000780c */ /* 0x000fc600057a1670 */
[----:B------:R5:W-:Y:S01]  /*20890*/  @!P6 STG.E.U8 desc[UR14][R26.64+0xc9], R5 ;  /* 0x0000c9051a00e986 */ /* 0x000be2000c10110e */
[----:B------:R-:W-:-:S03]  /*208a0*/  ISETP.LT.OR P6, PT, R0, 0xd2, !P2 ;  /* 0x000000d20000780c */ /* 0x000fc600057c1670 */
[----:B------:R0:W-:Y:S01]  /*208b0*/  @!P1 STG.E.U8 desc[UR14][R24.64+0xd1], R7 ;  /* 0x0000d10718009986 */ /* 0x0001e2000c10110e */
[----:B-----5:R-:W-:-:S03]  /*208c0*/  FMUL R5, R33, UR20 ;  /* 0x0000001421057c20 */ /* 0x020fc60008400000 */
[----:B------:R-:W5:Y:S01]  /*208d0*/  LDL.LU R33, [R1+0x228] ;  /* 0x0002280001217983 */ /* 0x000f620000300800 */
[----:B0-----:R-:W-:Y:S01]  /*208e0*/  F2FP.SATFINITE.E4M3.F32.PACK_AB_MERGE_C R7, RZ, R2, RZ ;  /* 0x00000002ff07723e */ /* 0x001fe200048070ff */
[----:B------:R-:W-:Y:S02]  /*208f0*/  FMUL R2, R32, UR20 ;  /* 0x0000001420027c20 */ /* 0x000fe40008400000 */
[----:B------:R-:W5:Y:S04]  /*20900*/  LDL.LU R41, [R1+0x22c] ;  /* 0x00022c0001297983 */ /* 0x000f680000300800 */
[----:B------:R-:W5:Y:S01]  /*20910*/  LDL.LU R32, [R1+0x230] ;  /* 0x0002300001207983 */ /* 0x000f620000300800 */
[----:B------:R-:W-:Y:S01]  /*20920*/  F2FP.SATFINITE.E4M3.F32.PACK_AB_MERGE_C R235, RZ, R235, RZ ;  /* 0x000000ebffeb723e */ /* 0x000fe200048070ff */
[----:B------:R-:W-:Y:S01]  /*20930*/  FMUL R3, R39, UR20 ;  /* 0x0000001427037c20 */ /* 0x000fe20008400000 */
[----:B------:R-:W-:Y:S01]  /*20940*/  F2FP.SATFINITE.E4M3.F32.PACK_AB_MERGE_C R237, RZ, R237, RZ ;  /* 0x000000edffed723e */ /* 0x000fe200048070ff */
[----:B------:R-:W5:Y:S04]  /*20950*/  LDL.LU R39, [R1+0x234] ;  /* 0x0002340001277983 */ /* 0x000f680000300800 */
[----:B------:R-:W-:Y:S01]  /*20960*/  @!P0 STG.E.U8 desc[UR14][R24.64+0xd0], R235 ;  /* 0x0000d0eb18008986 */ /* 0x000fe2000c10110e */
[----:B------:R-:W-:-:S02]  /*20970*/  ISETP.LT.OR P0, PT, R0, 0xd9, !P3 ;  /* 0x000000d90000780c */ /* 0x000fc40005f01670 */
[C---:B------:R-:W-:Y:S01]  /*20980*/  ISETP.LT.OR P1, PT, R0.reuse, 0xda, !P3 ;  /* 0x000000da0000780c */ /* 0x040fe20005f21670 */
[----:B------:R-:W-:Y:S01]  /*20990*/  @!P5 STG.E.U8 desc[UR14][R26.64+0xd0], R237 ;  /* 0x0000d0ed1a00d986 */ /* 0x000fe2000c10110e */
[----:B------:R-:W-:Y:S02]  /*209a0*/  ISETP.LT.OR P5, PT, R0, 0xd9, !P2 ;  /* 0x000000d90000780c */ /* 0x000fe400057a1670 */
[----:B------:R-:W-:Y:S01]  /*209b0*/  F2FP.SATFINITE.E4M3.F32.PACK_AB_MERGE_C R11, RZ, R3, RZ ;  /* 0x00000003ff0b723e */ /* 0x000fe200048070ff */
[----:B------:R0:W-:Y:S01]  /*209c0*/  @!P6 STG.E.U8 desc[UR14][R26.64+0xd1], R9 ;  /* 0x0000d1091a00e986 */ /* 0x0001e2000c10110e */
[----:B------:R-:W-:-:S05]  /*209d0*/  F2FP.SATFINITE.E4M3.F32.PACK_AB_MERGE_C R13, RZ, R4, RZ ;  /* 0x00000004ff0d723e */ /* 0x000fca00048070ff */
[----:B------:R1:W-:Y:S01]  /*209e0*/  @!P0 STG.E.U8 desc[UR14][R24.64+0xd8], R7 ;  /* 0x0000d80718008986 */ /* 0x0003e2000c10110e */
[----:B0-----:R-:W-:-:S03]  /*209f0*/  F2FP.SATFINITE.E4M3.F32.PACK_AB_MERGE_C R9, RZ, R5, RZ ;  /* 0x00000005ff09723e */ /* 0x001fc600048070ff */
[----:B------:R0:W-:Y:S01]  /*20a00*/  @!P1 STG.E.U8 desc[UR14][R24.64+0xd9], R11 ;  /* 0x0000d90b18009986 */ /* 0x0001e2000c10110e */
[----:B-1----:R-:W-:-:S03]  /*20a10*/  F2FP.SATFINITE.E4M3.F32.PACK_AB_MERGE_C R7, RZ, R2, RZ ;  /* 0x00000002ff07723e */ /* 0x002fc600048070ff */
[----:B------:R1:W-:Y:S01]  /*20a20*/  @!P5 STG.E.U8 desc[UR14][R26.64+0xd8], R13 ;  /* 0x0000d80d1a00d986 */ /* 0x0003e2000c10110e */
[----:B----4-:R-:W-:-:S03]  /*20a30*/  FMUL R3, R38, UR20 ;  /* 0x0000001426037c20 */ /* 0x010fc60008400000 */
[----:B------:R-:W4:Y:S02]  /*20a40*/  LDL.LU R38, [R1+0x238] ;  /* 0x0002380001267983 */ /* 0x000f240000300800 */
[----:B0-----:R-:W-:Y:S01]  /*20a50*/  F2FP.SATFINITE.E4M3.F32.PACK_AB_MERGE_C R11, RZ, R3, RZ ;  /* 0x00000003ff0b723e */ /* 0x001fe200048070ff */
[----:B------:R-:W-:Y:S02]  /*20a60*/  FMUL R4, R37, UR20 ;  /* 0x0000001425047c20 */ /* 0x000fe40008400000 */
[----:B------:R-:W4:Y:S01]  /*20a70*/  LDL.LU R37, [R1+0x23c] ;  /* 0x00023c0001257983 */ /* 0x000f220000300800 */
[----:B--2---:R-:W-:-:S03]  /*20a80*/  FMUL R5, R36, UR20 ;  /* 0x0000001424057c20 */ /* 0x004fc60008400000 */
[----:B------:R-:W2:Y:S01]  /*20a90*/  LDL.LU R36, [R1+0x240] ;  /* 0x0002400001247983 */ /* 0x000ea20000300800 */
[----:B---3--:R-:W-:-:S03]  /*20aa0*/  FMUL R2, R35, UR20 ;  /* 0x0000001423027c20 */ /* 0x008fc60008400000 */
[----:B------:R-:W3:Y:S01]  /*20ab0*/  LDL.LU R35, [R1+0x244] ;  /* 0x0002440001237983 */ /* 0x000ee20000300800 */
[----:B-1----:R-:W-:Y:S01]  /*20ac0*/  F2FP.SATFINITE.E4M3.F32.PACK_AB_MERGE_C R13, RZ, R4, RZ ;  /* 0x00000004ff0d723e */ /* 0x002fe200048070ff */
[----:B-----5:R-:W-:Y:S02]  /*20ad0*/  FMUL R3, R33, UR20 ;  /* 0x0000001421037c20 */ /* 0x020fe40008400000 */
[----:B------:R-:W5:Y:S01]  /*20ae0*/  LDL.LU R33, [R1+0x248] ;  /* 0x0002480001217983 */ /* 0x000f620000300800 */
[----:B------:R-:W-:-:S03]  /*20af0*/  FMUL R4, R32, UR20 ;  /* 0x0000001420047c20 */ /* 0x000fc60008400000 */
[----:B------:R-:W5:Y:S01]  /*20b00*/  LDL.LU R32, [R1+0x24c] ;  /* 0x00024c0001207983 */ /* 0x000f620000300800 */
[C---:B------:R-:W-:Y:S02]  /*20b10*/  ISETP.LT.OR P6, PT, R0.reuse, 0xda, !P2 ;  /* 0x000000da0000780c */ /* 0x040fe400057c1670 */
[C---:B------:R-:W-:Y:S02]  /*20b20*/  ISETP.LT.OR P5, PT, R0.reuse, 0xe1, !P3 ;  /* 0x000000e10000780c */ /* 0x040fe40005fa1670 */
[C---:B------:R-:W-:Y:S02]  /*20b30*/  ISETP.LT.OR P1, PT, R0.reuse, 0xe2, !P2 ;  /* 0x000000e20000780c */ /* 0x040fe40005721670 */
[----:B------:R-:W-:-:S07]  /*20b40*/  ISETP.LT.OR P0, PT, R0, 0xe1, !P2 ;  /* 0x000000e10000780c */ /* 0x000fce0005701670 */
[----:B------:R0:W-:Y:S01]  /*20b50*/  @!P6 STG.E.U8 desc[UR14][R26.64+0xd9], R9 ;  /* 0x0000d9091a00e986 */ /* 0x0001e2000c10110e */
[----:B------:R-:W-:Y:S02]  /*20b60*/  ISETP.LT.OR P6, PT, R0, 0xe2, !P3 ;  /* 0x000000e20000780c */ /* 0x000fe40005fc1670 */
[----:B------:R-:W-:Y:S01]  /*20b70*/  F2FP.SATFINITE.E4M3.F32.PACK_AB_MERGE_C R5, RZ, R5, RZ ;  /* 0x00000005ff05723e */ /* 0x000fe200048070ff */
[----:B------:R-:W-:Y:S01]  /*20b80*/  @!P5 STG.E.U8 desc[UR14][R24.64+0xe0], R7 ;  /* 0x0000e0071800d986 */ /* 0x000fe2000c10110e */
[----:B0-----:R-:W-:Y:S01]  /*20b90*/  F2FP.SATFINITE.E4M3.F32.PACK_AB_MERGE_C R9, RZ, R2, RZ ;  /* 0x00000002ff09723e */ /* 0x001fe200048070ff */
[----:B------:R-:W-:-:S08]  /*20ba0*/  FMUL R2, R41, UR20 ;  /* 0x0000001429027c20 */ /* 0x000fd00008400000 */
[----:B------:R-:W-:Y:S01]  /*20bb0*/  @!P6 STG.E.U8 desc[UR14][R24.64+0xe1], R11 ;  /* 0x0000e10b1800e986 */ /* 0x000fe2000c10110e */
[----:B------:R-:W-:-:S03]  /*20bc0*/  ISETP.LT.OR P6, PT, R0, 0xe9, !P3 ;  /* 0x000000e90000780c */ /* 0x000fc60005fc1670 */
[----:B------:R0:W-:Y:S04]  /*20bd0*/  @!P1 STG.E.U8 desc[UR14][R26.64+0xe1], R5 ;  /* 0x0000e1051a009986 */ /* 0x0001e8000c10110e */
[----:B------:R-:W5:Y:S01]  /*20be0*/  LDL.LU R41, [R1+0x250] ;  /* 0x0002500001297983 */ /* 0x000f620000300800 */
[----:B------:R-:W-:-:S03]  /*20bf0*/  ISETP.LT.OR P5, PT, R0, 0xea, !P2 ;  /* 0x000000ea0000780c */ /* 0x000fc600057a1670 */
[----:B------:R1:W-:Y:S01]  /*20c00*/  @!P0 STG.E.U8 desc[UR14][R26.64+0xe0], R13 ;  /* 0x0000e00d1a008986 */ /* 0x0003e2000c10110e */
[----:B0-----:R-:W-:Y:S01]  /*20c10*/  F2FP.SATFINITE.E4M3.F32.PACK_AB_MERGE_C R5, RZ, R2, RZ ;  /* 0x00000002ff05723e */ /* 0x001fe200048070ff */
[----:B------:R-:W-:Y:S02]  /*20c20*/  FMUL R2, R39, UR20 ;  /* 0x0000001427027c20 */ /* 0x000fe40008400000 */
[----:B------:R-:W5:Y:S01]  /*20c30*/  LDL.LU R39, [R1+0x254] ;  /* 0x0002540001277983 */ /* 0x000f620000300800 */
[----:B------:R-:W-:Y:S02]  /*20c40*/  ISETP.LT.OR P0, PT, R0, 0xea, !P3 ;  /* 0x000000ea0000780c */ /* 0x000fe40005f01670 */
[----:B------:R-:W-:Y:S02]  /*20c50*/  F2FP.SATFINITE.E4M3.F32.PACK_AB_MERGE_C R7, RZ, R3, RZ ;  /* 0x00000003ff07723e */ /* 0x000fe400048070ff */
[----:B------:R-:W-:Y:S02]  /*20c60*/  F2FP.SATFINITE.E4M3.F32.PACK_AB_MERGE_C R11, RZ, R4, RZ ;  /* 0x00000004ff0b723e */ /* 0x000fe400048070ff */
[----:B-1----:R-:W-:Y:S01]  /*20c70*/  F2FP.SATFINITE.E4M3.F32.PACK_AB_MERGE_C R13, RZ, R2, RZ ;  /* 0x00000002ff0d723e */ /* 0x002fe200048070ff */
[----:B------:R-:W-:Y:S06]  /*20c80*/  @!P6 STG.E.U8 desc[UR14][R24.64+0xe8], R9 ;  /* 0x0000e8091800e986 */ /* 0x000fec000c10110e */
[----:B------:R0:W-:Y:S04]  /*20c90*/  @!P0 STG.E.U8 desc[UR14][R24.64+0xe9], R7 ;  /* 0x0000e90718008986 */ /* 0x0001e8000c10110e */
[----:B------:R1:W-:Y:S01]  /*20ca0*/  @!P5 STG.E.U8 desc[UR14][R26.64+0xe9], R11 ;  /* 0x0000e90b1a00d986 */ /* 0x0003e2000c10110e */
[----:B----4-:R-:W-:-:S03]  /*20cb0*/  FMUL R3, R38, UR20 ;  /* 0x0000001426037c20 */ /* 0x010fc60008400000 */
[----:B------:R-:W4:Y:S02]  /*20cc0*/  LDL.LU R38, [R1+0x258] ;  /* 0x0002580001267983 */ /* 0x000f240000300800 */
[----:B0-----:R-:W-:Y:S01]  /*20cd0*/  F2FP.SATFINITE.E4M3.F32.PACK_AB_MERGE_C R7, RZ, R3, RZ ;  /* 0x00000003ff07723e */ /* 0x001fe200048070ff */
[----:B------:R-:W-:Y:S02]  /*20ce0*/  FMUL R4, R37, UR20 ;  /* 0x0000001425047c20 */ /* 0x000fe40008400000 */
[----:B------:R-:W4:Y:S01]  /*20cf0*/  LDL.LU R37, [R1+0x25c] ;  /* 0x00025c0001257983 */ /* 0x000f220000300800 */
[----:B--2---:R-:W-:-:S03]  /*20d00*/  FMUL R2, R36, UR20 ;  /* 0x0000001424027c20 */ /* 0x004fc60008400000 */
[----:B------:R-:W2:Y:S02]  /*20d10*/  LDL.LU R36, [R1+0x260] ;  /* 0x0002600001247983 */ /* 0x000ea40000300800 */
[----:B------:R-:W-:Y:S01]  /*20d20*/  F2FP.SATFINITE.E4M3.F32.PACK_AB_MERGE_C R9, RZ, R2, RZ ;  /* 0x00000002ff09723e */ /* 0x000fe200048070ff */
[----:B---3--:R-:W-:Y:S02]  /*20d30*/  FMUL R2, R35, UR20 ;  /* 0x0000001423027c20 */ /* 0x008fe40008400000 */
[----:B------:R-:W3:Y:S03]  /*20d40*/  LDL.LU R35, [R1+0x264] ;  /* 0x0002640001237983 */ /* 0x000ee60000300800 */
        /* <DEDUP_REMOVED lines=10> */
[----:B------:R-:W-:-:S03]  /*20df0*/  ISETP.LT.OR P1, PT, R0, 0xf1, !P2 ;  /* 0x000000f10000780c */ /* 0x000fc60005721670 */
[----:B------:R1:W-:Y:S01]  /*20e00*/  @!P6 STG.E.U8 desc[UR14][R24.64+0xf0], R13 ;  /* 0x0000f00d1800e986 */ /* 0x0003e2000c10110e */
[----:B------:R-:W-:-:S03]  /*20e10*/  ISETP.LT.OR P6, PT, R0, 0xf9, !P3 ;  /* 0x000000f90000780c */ /* 0x000fc60005fc1670 */
[----:B------:R1:W-:Y:S01]  /*20e20*/  @!P0 STG.E.U8 desc[UR14][R24.64+0xf1], R7 ;  /* 0x0000f10718008986 */ /* 0x0003e2000c10110e */
[----:B------:R-:W-:Y:S02]  /*20e30*/  ISETP.LT.OR P3, PT, R0, 0xfa, !P3 ;  /* 0x000000fa0000780c */ /* 0x000fe40005f61670 */
[----:B0-----:R-:W-:Y:S02]  /*20e40*/  F2FP.SATFINITE.E4M3.F32.PACK_AB_MERGE_C R5, RZ, R4, RZ ;  /* 0x00000004ff05723e */ /* 0x001fe400048070ff */
[----:B-1----:R-:W-:Y:S02]  /*20e50*/  F2FP.SATFINITE.E4M3.F32.PACK_AB_MERGE_C R13, RZ, R3, RZ ;  /* 0x00000003ff0d723e */ /* 0x002fe400048070ff */
[----:B------:R-:W-:Y:S01]  /*20e60*/  F2FP.SATFINITE.E4M3.F32.PACK_AB_MERGE_C R7, RZ, R2, RZ ;  /* 0x00000002ff07723e */ /* 0x000fe200048070ff */
[----:B------:R-:W-:Y:S02]  /*20e70*/  FMUL R2, R41, UR20 ;  /* 0x0000001429027c20 */ /* 0x000fe40008400000 */
[----:B------:R-:W5:Y:S04]  /*20e80*/  LDL.LU R41, [R1+0x270] ;  /* 0x0002700001297983 */ /* 0x000f680000300800 */
[----:B------:R0:W-:Y:S01]  /*20e90*/  @!P5 STG.E.U8 desc[UR14][R26.64+0xf1], R9 ;  /* 0x0000f1091a00d986 */ /* 0x0001e2000c10110e */
[----:B------:R-:W-:-:S03]  /*20ea0*/  FMUL R3, R39, UR20 ;  /* 0x0000001427037c20 */ /* 0x000fc60008400000 */
[----:B------:R-:W5:Y:S01]  /*20eb0*/  LDL.LU R39, [R1+0x274] ;  /* 0x0002740001277983 */ /* 0x000f620000300800 */
[----:B------:R-:W-:-:S03]  /*20ec0*/  ISETP.LT.OR P5, PT, R0, 0xf9, !P2 ;  /* 0x000000f90000780c */ /* 0x000fc600057a1670 */
[----:B------:R-:W-:Y:S01]  /*20ed0*/  @!P1 STG.E.U8 desc[UR14][R26.64+0xf0], R5 ;  /* 0x0000f0051a009986 */ /* 0x000fe2000c10110e */
[----:B0-----:R-:W-:-:S03]  /*20ee0*/  F2FP.SATFINITE.E4M3.F32.PACK_AB_MERGE_C R9, RZ, R2, RZ ;  /* 0x00000002ff09723e */ /* 0x001fc600048070ff */
[----:B------:R0:W-:Y:S04]  /*20ef0*/  @!P6 STG.E.U8 desc[UR14][R24.64+0xf8], R11 ;  /* 0x0000f80b1800e986 */ /* 0x0001e8000c10110e */
[----:B------:R1:W-:Y:S01]  /*20f00*/  @!P3 STG.E.U8 desc[UR14][R24.64+0xf9], R13 ;  /* 0x0000f90d1800b986 */ /* 0x0003e2000c10110e */
[----:B0-----:R-:W-:-:S03]  /*20f10*/  F2FP.SATFINITE.E4M3.F32.PACK_AB_MERGE_C R11, RZ, R3, RZ ;  /* 0x00000003ff0b723e */ /* 0x001fc600048070ff */
[----:B------:R0:W-:Y:S01]  /*20f20*/  @!P5 STG.E.U8 desc[UR14][R26.64+0xf8], R7 ;  /* 0x0000f8071a00d986 */ /* 0x0001e2000c10110e */
[----:B----4-:R-:W-:-:S03]  /*20f30*/  FMUL R4, R38, UR20 ;  /* 0x0000001426047c20 */ /* 0x010fc60008400000 */
[----:B------:R-:W4:Y:S02]  /*20f40*/  LDL.LU R38, [R1+0x278] ;  /* 0x0002780001267983 */ /* 0x000f240000300800 */
[----:B-1----:R-:W-:Y:S01]  /*20f50*/  F2FP.SATFINITE.E4M3.F32.PACK_AB_MERGE_C R13, RZ, R4, RZ ;  /* 0x00000004ff0d723e */ /* 0x002fe200048070ff */
[----:B------:R-:W-:Y:S02]  /*20f60*/  FMUL R5, R37, UR20 ;  /* 0x0000001425057c20 */ /* 0x000fe40008400000 */
[----:B------:R-:W4:Y:S01]  /*20f70*/  LDL.LU R37, [R1+0x27c] ;  /* 0x00027c0001257983 */ /* 0x000f220000300800 */
[----:B--2---:R-:W-:-:S03]  /*20f80*/  FMUL R2, R36, UR20 ;  /* 0x0000001424027c20 */ /* 0x004fc60008400000 */
[----:B------:R-:W2:Y:S01]  /*20f90*/  LDL.LU R36, [R1+0x280] ;  /* 0x0002800001247983 */ /* 0x000ea20000300800 */
[----:B---3--:R-:W-:-:S03]  /*20fa0*/  FMUL R3, R35, UR20 ;  /* 0x0000001423037c20 */ /* 0x008fc60008400000 */
[----:B------:R-:W3:Y:S01]  /*20fb0*/  LDL.LU R35, [R1+0x284] ;  /* 0x0002840001237983 */ /* 0x000ee20000300800 */
[----:B0-----:R-:W-:Y:S01]  /*20fc0*/  F2FP.SATFINITE.E4M3.F32.PACK_AB_MERGE_C R7, RZ, R2, RZ ;  /* 0x00000002ff07723e */ /* 0x001fe200048070ff */
[----:B-----5:R-:W-:Y:S02]  /*20fd0*/  FMUL R4, R33, UR20 ;  /* 0x0000001421047c20 */ /* 0x020fe40008400000 */
[----:B------:R-:W5:Y:S01]  /*20fe0*/  LDL.LU R33, [R1+0x288] ;  /* 0x0002880001217983 */ /* 0x000f620000300800 */
[----:B------:R-:W-:-:S03]  /*20ff0*/  FMUL R2, R32, UR20 ;  /* 0x0000001420027c20 */ /* 0x000fc60008400000 */
[----:B------:R-:W5:Y:S01]  /*21000*/  LDL.LU R32, [R1+0x28c] ;  /* 0x00028c0001207983 */ /* 0x000f620000300800 */
[----:B------:R-:W-:Y:S02]  /*21010*/  ISETP.GE.AND P1, PT, R34, 0x81, PT ;  /* 0x000000812200780c */ /* 0x000fe40003f26270 */
[C---:B------:R-:W-:Y:S02]  /*21020*/  ISETP.LT.OR P2, PT, R0.reuse, 0xfa, !P2 ;  /* 0x000000fa0000780c */ /* 0x040fe40005741670 */
[C---:B------:R-:W-:Y:S02]  /*21030*/  ISETP.LT.OR P6, PT, R0.reuse, 0x1, !P1 ;  /* 0x000000010000780c */ /* 0x040fe40004fc1670 */
[----:B------:R-:W-:Y:S02]  /*21040*/  ISETP.LT.OR P3, PT, R0, 0x2, !P1 ;  /* 0x000000020000780c */ /* 0x000fe40004f61670 */
[----:B------:R-:W-:-:S07]  /*21050*/  ISETP.GE.AND P0, PT, R34, 0x89, PT ;  /* 0x000000892200780c */ /* 0x000fce0003f06270 */
[----:B------:R0:W-:Y:S04]  /*21060*/  @!P2 STG.E.U8 desc[UR14][R26.64+0xf9], R9 ;  /* 0x0000f9091a00a986 */ /* 0x0001e8000c10110e */
[----:B------:R-:W-:Y:S01]  /*21070*/  @!P6 STG.E.U8 desc[UR14][R30.64], R11 ;  /* 0x0000000b1e00e986 */ /* 0x000fe2000c10110e */
[C---:B------:R-:W-:Y:S02]  /*21080*/  ISETP.LT.OR P6, PT, R0.reuse, 0x2, !P0 ;  /* 0x000000020000780c */ /* 0x040fe400047c1670 */
[C---:B------:R-:W-:Y:S01]  /*21090*/  ISETP.LT.OR P5, PT, R0.reuse, 0x1, !P0 ;  /* 0x000000010000780c */ /* 0x040fe200047a1670 */
[----:B------:R1:W-:Y:S01]  /*210a0*/  @!P3 STG.E.U8 desc[UR14][R30.64+0x1], R13 ;  /* 0x0000010d1e00b986 */ /* 0x0003e2000c10110e */
[----:B------:R-:W-:Y:S02]  /*210b0*/  ISETP.LT.OR P2, PT, R0, 0xa, !P1 ;  /* 0x0000000a0000780c */ /* 0x000fe40004f41670 */
[----:B0-----:R-:W-:-:S02]  /*210c0*/  F2FP.SATFINITE.E4M3.F32.PACK_AB_MERGE_C R9, RZ, R3, RZ ;  /* 0x00000003ff09723e */ /* 0x001fc400048070ff */
[----:B------:R-:W-:Y:S01]  /*210d0*/  ISETP.LT.OR P3, PT, R0, 0x9, !P1 ;  /* 0x000000090000780c */ /* 0x000fe20004f61670 */
[----:B------:R-:W-:Y:S01]  /*210e0*/  FMUL R3, R41, UR20 ;  /* 0x0000001429037c20 */ /* 0x000fe20008400000 */
[----:B-1----:R-:W-:Y:S01]  /*210f0*/  F2FP.SATFINITE.E4M3.F32.PACK_AB_MERGE_C R13, RZ, R2, RZ ;  /* 0x00000002ff0d723e */ /* 0x002fe200048070ff */
[----:B------:R-:W5:Y:S01]  /*21100*/  LDL.LU R41, [R1+0x290] ;  /* 0x0002900001297983 */ /* 0x000f620000300800 */
[----:B------:R-:W-:Y:S02]  /*21110*/  F2FP.SATFINITE.E4M3.F32.PACK_AB_MERGE_C R5, RZ, R5, RZ ;  /* 0x00000005ff05723e */ /* 0x000fe400048070ff */
[----:B------:R-:W-:Y:S01]  /*21120*/  F2FP.SATFINITE.E4M3.F32.PACK_AB_MERGE_C R11, RZ, R4, RZ ;  /* 0x00000004ff0b723e */ /* 0x000fe200048070ff */
[----:B------:R0:W-:Y:S01]  /*21130*/  @!P6 STG.E.U8 desc[UR14][R28.64+0x1], R7 ;  /* 0x000001071c00e986 */ /* 0x0001e2000c10110e */
[----:B------:R-:W-:-:S03]  /*21140*/  FMUL R2, R39, UR20 ;  /* 0x0000001427027c20 */ /* 0x000fc60008400000 */
[----:B------:R-:W5:Y:S01]  /*21150*/  LDL.LU R39, [R1+0x294] ;  /* 0x0002940001277983 */ /* 0x000f620000300800 */
[----:B------:R-:W-:Y:S02]  /*21160*/  ISETP.LT.OR P6, PT, R0, 0xa, !P0 ;  /* 0x0000000a0000780c */ /* 0x000fe400047c1670 */
[----:B0-----:R-:W-:Y:S01]  /*21170*/  F2FP.SATFINITE.E4M3.F32.PACK_AB_MERGE_C R7, RZ, R2, RZ ;  /* 0x00000002ff07723e */ /* 0x001fe200048070ff */
[----:B------:R0:W-:Y:S04]  /*21180*/  @!P5 STG.E.U8 desc[UR14][R28.64], R5 ;  /* 0x000000051c00d986 */ /* 0x0001e8000c10110e */
[----:B------:R-:W-:Y:S04]  /*21190*/  @!P2 STG.E.U8 desc[UR14][R30.64+0x9], R11 ;  /* 0x0000090b1e00a986 */ /* 0x000fe8000c10110e */
[----:B------:R1:W-:Y:S01]  /*211a0*/  @!P3 STG.E.U8 desc[UR14][R30.64+0x8], R9 ;  /* 0x000008091e00b986 */ /* 0x0003e2000c10110e */
[----:B0-----:R-:W-:-:S05]  /*211b0*/  F2FP.SATFINITE.E4M3.F32.PACK_AB_MERGE_C R5, RZ, R3, RZ ;  /* 0x00000003ff05723e */ /* 0x001fca00048070ff */
[----:B------:R0:W-:Y:S01]  /*211c0*/  @!P6 STG.E.U8 desc[UR14][R28.64+0x9], R5 ;  /* 0x000009051c00e986 */ /* 0x0001e2000c10110e */
[----:B----4-:R-:W-:-:S03]  /*211d0*/  FMUL R4, R38, UR20 ;  /* 0x0000001426047c20 */ /* 0x010fc60008400000 */
[----:B------:R-:W4:Y:S02]  /*211e0*/  LDL.LU R38, [R1+0x298] ;  /* 0x0002980001267983 */ /* 0x000f240000300800 */
[----:B-1----:R-:W-:Y:S01]  /*211f0*/  F2FP.SATFINITE.E4M3.F32.PACK_AB_MERGE_C R9, RZ, R4, RZ ;  /* 0x00000004ff09723e */ /* 0x002fe200048070ff */
[----:B------:R-:W-:Y:S02]  /*21200*/  FMUL R2, R37, UR20 ;  /* 0x0000001425027c20 */ /* 0x000fe40008400000 */
[----:B------:R-:W4:Y:S03]  /*21210*/  LDL.LU R37, [R1+0x29c] ;  /* 0x00029c0001257983 */ /* 0x000f260000300800 */
[----:B------:R-:W-:Y:S01]  /*21220*/  F2FP.SATFINITE.E4M3.F32.PACK_AB_MERGE_C R11, RZ, R2, RZ ;  /* 0x00000002ff0b723e */ /* 0x000fe200048070ff */
[----:B--2---:R-:W-:Y:S02]  /*21230*/  FMUL R2, R36, UR20 ;  /* 0x0000001424027c20 */ /* 0x004fe40008400000 */
[----:B------:R-:W2:Y:S01]  /*21240*/  LDL.LU R36, [R1+0x2a0] ;  /* 0x0002a00001247983 */ /* 0x000ea20000300800 */
[----:B---3--:R-:W-:-:S03]  /*21250*/  FMUL R3, R35, UR20 ;  /* 0x0000001423037c20 */ /* 0x008fc60008400000 */
[----:B------:R-:W3:Y:S01]  /*21260*/  LDL.LU R35, [R1+0x2a4] ;  /* 0x0002a40001237983 */ /* 0x000ee20000300800 */
[----:B-----5:R-:W-:-:S03]  /*21270*/  FMUL R4, R33, UR20 ;  /* 0x0000001421047c20 */ /* 0x020fc60008400000 */
[----:B------:R-:W5:Y:S01]  /*21280*/  LDL.LU R33, [R1+0x2a8] ;  /* 0x0002a80001217983 */ /* 0x000f620000300800 */
[----:B0-----:R-:W-:-:S03]  /*21290*/  FMUL R5, R32, UR20 ;  /* 0x0000001420057c20 */ /* 0x001fc60008400000 */
[----:B------:R-:W5:Y:S01]  /*212a0*/  LDL.LU R32, [R1+0x2ac] ;  /* 0x0002ac0001207983 */ /* 0x000f620000300800 */
[C---:B------:R-:W-:Y:S02]  /*212b0*/  ISETP.LT.OR P5, PT, R0.reuse, 0x9, !P0 ;  /* 0x000000090000780c */ /* 0x040fe400047a1670 */
[C---:B------:R-:W-:Y:S02]  /*212c0*/  ISETP.LT.OR P3, PT, R0.reuse, 0x11, !P1 ;  /* 0x000000110000780c */ /* 0x040fe40004f61670 */
[C---:B------:R-:W-:Y:S02]  /*212d0*/  ISETP.LT.OR P2, PT, R0.reuse, 0x12, !P1 ;  /* 0x000000120000780c */ /* 0x040fe40004f41670 */
[----:B------:R-:W-:-:S07]  /*212e0*/  ISETP.LT.OR P6, PT, R0, 0x12, !P0 ;  /* 0x000000120000780c */ /* 0x000fce00047c1670 */
[----:B------:R-:W-:Y:S01]  /*212f0*/  @!P5 STG.E.U8 desc[UR14][R28.64+0x8], R13 ;  /* 0x0000080d1c00d986 */ /* 0x000fe2000c10110e */
[----:B------:R-:W-:-:S03]  /*21300*/  ISETP.LT.OR P5, PT, R0, 0x11, !P0 ;  /* 0x000000110000780c */ /* 0x000fc600047a1670 */
[----:B------:R0:W-:Y:S01]  /*21310*/  @!P3 STG.E.U8 desc[UR14][R30.64+0x10], R7 ;  /* 0x000010071e00b986 */ /* 0x0001e2000c10110e */
[----:B------:R-:W-:-:S03]  /*21320*/  ISETP.LT.OR P3, PT, R0, 0x19, !P1 ;  /* 0x000000190000780c */ /* 0x000fc60004f61670 */
[----:B------:R1:W-:Y:S01]  /*21330*/  @!P2 STG.E.U8 desc[UR14][R30.64+0x11], R9 ;  /* 0x000011091e00a986 */ /* 0x0003e2000c10110e */
[----:B------:R-:W-:Y:S02]  /*21340*/  ISETP.LT.OR P2, PT, R0, 0x1a, !P1 ;  /* 0x0000001a0000780c */ /* 0x000fe40004f41670 */
[----:B0-----:R-:W-:Y:S02]  /*21350*/  F2FP.SATFINITE.E4M3.F32.PACK_AB_MERGE_C R7, RZ, R2, RZ ;  /* 0x00000002ff07723e */ /* 0x001fe400048070ff */
[----:B-1----:R-:W-:Y:S01]  /*21360*/  F2FP.SATFINITE.E4M3.F32.PACK_AB_MERGE_C R9, RZ, R3, RZ ;  /* 0x00000003ff09723e */ /* 0x002fe200048070ff */
[----:B------:R-:W-:Y:S02]  /*21370*/  FMUL R2, R41, UR20 ;  /* 0x0000001429027c20 */ /* 0x000fe40008400000 */
[----:B------:R-:W5:Y:S01]  /*21380*/  LDL.LU R41, [R1+0x2b0] ;  /* 0x0002b00001297983 */ /* 0x000f620000300800 */
[----:B------:R-:W-:-:S03]  /*21390*/  F2FP.SATFINITE.E4M3.F32.PACK_AB_MERGE_C R13, RZ, R4, RZ ;  /* 0x00000004ff0d723e */ /* 0x000fc600048070ff */
[----:B------:R0:W-:Y:S01]  /*213a0*/  @!P6 STG.E.U8 desc[UR14][R28.64+0x11], R7 ;  /* 0x000011071c00e986 */ /* 0x0001e2000c10110e */
[----:B------:R-:W-:-:S03]  /*213b0*/  FMUL R3, R39, UR20 ;  /* 0x0000001427037c20 */ /* 0x000fc60008400000 */
[----:B------:R-:W5:Y:S01]  /*213c0*/  LDL.LU R39, [R1+0x2b4] ;  /* 0x0002b40001277983 */ /* 0x000f620000300800 */
[----:B------:R-:W-:Y:S02]  /*213d0*/  ISETP.LT.OR P6, PT, R0, 0x1a, !P0 ;  /* 0x0000001a0000780c */ /* 0x000fe400047c1670 */
[----:B0-----:R-:W-:Y:S01]  /*213e0*/  F2FP.SATFINITE.E4M3.F32.PACK_AB_MERGE_C R7, RZ, R2, RZ ;  /* 0x00000002ff07723e */ /* 0x001fe200048070ff */
[----:B------:R-:W-:Y:S04]  /*213f0*/  @!P5 STG.E.U8 desc[UR14][R28.64+0x10], R11 ;  /* 0x0000100b1c00d986 */ /* 0x000fe8000c10110e */
[----:B------:R0:W-:Y:S04]  /*21400*/  @!P3 STG.E.U8 desc[UR14][R30.64+0x18], R9 ;  /* 0x000018091e00b986 */ /* 0x0001e8000c10110e */
[----:B------:R1:W-:Y:S01]  /*21410*/  @!P2 STG.E.U8 desc[UR14][R30.64+0x19], R13 ;  /* 0x0000190d1e00a986 */ /* 0x0003e2000c10110e */
[----:B0-----:R-:W-:-:S03]  /*21420*/  F2FP.SATFINITE.E4M3.F32.PACK_AB_MERGE_C R9, RZ, R3, RZ ;  /* 0x00000003ff09723e */ /* 0x001fc600048070ff */
[----:B------:R0:W-:Y:S01]  /*21430*/  @!P6 STG.E.U8 desc[UR14][R28.64+0x19], R7 ;  /* 0x000019071c00e986 */ /* 0x0001e2000c10110e */
[----:B----4-:R-:W-:-:S03]  /*21440*/  FMUL R4, R38, UR20 ;  /* 0x0000001426047c20 */ /* 0x010fc60008400000 */
[----:B------:R-:W4:Y:S02]  /*21450*/  LDL.LU R38, [R1+0x2b8] ;  /* 0x0002b80001267983 */ /* 0x000f240000300800 */
[----:B------:R-:W-:Y:S01]  /*21460*/  F2FP.SATFINITE.E4M3.F32.PACK_AB_MERGE_C R11, RZ, R4, RZ ;  /* 0x00000004ff0b723e */ /* 0x000fe200048070ff */
[----:B------:R-:W-:Y:S02]  /*21470*/  FMUL R2, R37, UR20 ;  /* 0x0000001425027c20 */ /* 0x000fe40008400000 */
[----:B------:R-:W4:Y:S03]  /*21480*/  LDL.LU R37, [R1+0x2bc] ;  /* 0x0002bc0001257983 */ /* 0x000f260000300800 */
[----:B-1----:R-:W-:Y:S01]  /*21490*/  F2FP.SATFINITE.E4M3.F32.PACK_AB_MERGE_C R13, RZ, R2, RZ ;  /* 0x00000002ff0d723e */ /* 0x002fe200048070ff */
[----:B--2---:R-:W-:Y:S02]  /*214a0*/  FMUL R3, R36, UR20 ;  /* 0x0000001424037c20 */ /* 0x004fe40008400000 */
[----:B------:R-:W2:Y:S01]  /*214b0*/  LDL.LU R36, [R1+0x2c0] ;  /* 0x0002c00001247983 */ /* 0x000ea20000300800 */
[----:B---3--:R-:W-:-:S03]  /*214c0*/  FMUL R2, R35, UR20 ;  /* 0x0000001423027c20 */ /* 0x008fc60008400000 */
[----:B------:R-:W3:Y:S02]  /*214d0*/  LDL.LU R35, [R1+0x2c4] ;  /* 0x0002c40001237983 */ /* 0x000ee40000300800 */
[----:B0-----:R-:W-:Y:S01]  /*214e0*/  F2FP.SATFINITE.E4M3.F32.PACK_AB_MERGE_C R7, RZ, R2, RZ ;  /* 0x00000002ff07723e */ /* 0x001fe200048070ff */
[----:B-----5:R-:W-:Y:S02]  /*214f0*/  FMUL R4, R33, UR20 ;  /* 0x0000001421047c20 */ /* 0x020fe40008400000 */
[----:B------:R-:W5:Y:S01]  /*21500*/  LDL.LU R33, [R1+0x2c8] ;  /* 0x0002c80001217983 */ /* 0x000f620000300800 */
[----:B------:R-:W-:-:S03]  /*21510*/  FMUL R2, R32, UR20 ;  /* 0x0000001420027c20 */ /* 0x000fc60008400000 */
[----:B------:R-:W5:Y:S01]  /*21520*/  LDL.LU R32, [R1+0x2cc] ;  /* 0x0002cc0001207983 */ /* 0x000f620000300800 */
[C---:B------:R-:W-:Y:S02]  /*21530*/  ISETP.LT.OR P5, PT, R0.reuse, 0x19, !P0 ;  /* 0x000000190000780c */ /* 0x040fe400047a1670 */
[C---:B------:R-:W-:Y:S02]  /*21540*/  ISETP.LT.OR P3, PT, R0.reuse, 0x21, !P1 ;  /* 0x000000210000780c */ /* 0x040fe40004f61670 */
[C---:B------:R-:W-:Y:S02]  /*21550*/  ISETP.LT.OR P2, PT, R0.reuse, 0x22, !P1 ;  /* 0x000000220000780c */ /* 0x040fe40004f41670 */
[----:B------:R-:W-:Y:S02]  /*21560*/  F2FP.SATFINITE.E4M3.F32.PACK_AB_MERGE_C R5, RZ, R5, RZ ;  /* 0x00000005ff05723e */ /* 0x000fe400048070ff */
[----:B------:R-:W-:-:S05]  /*21570*/  ISETP.LT.OR P6, PT, R0, 0x22, !P0 ;  /* 0x000000220000780c */ /* 0x000fca00047c1670 */
[----:B------:R0:W-:Y:S01]  /*21580*/  @!P5 STG.E.U8 desc[UR14][R28.64+0x18], R5 ;  /* 0x000018051c00d986 */ /* 0x0001e2000c10110e */
[----:B------:R-:W-:-:S03]  /*21590*/  ISETP.LT.OR P5, PT, R0, 0x21, !P0 ;  /* 0x000000210000780c */ /* 0x000fc600047a1670 */
[----:B------:R-:W-:Y:S01]  /*215a0*/  @!P3 STG.E.U8 desc[UR14][R30.64+0x20], R9 ;  /* 0x000020091e00b986 */ /* 0x000fe2000c10110e */
        /* <DEDUP_REMOVED lines=8> */
[----:B------:R-:W-:Y:S01]  /*21630*/  @!P6 STG.E.U8 desc[UR14][R28.64+0x21], R5 ;  /* 0x000021051c00e986 */ /* 0x000fe2000c10110e */
[----:B------:R-:W-:-:S03]  /*21640*/  FMUL R3, R39, UR20 ;  /* 0x0000001427037c20 */ /* 0x000fc60008400000 */
[----:B------:R-:W5:Y:S01]  /*21650*/  LDL.LU R39, [R1+0x2d4] ;  /* 0x0002d40001277983 */ /* 0x000f620000300800 */
[----:B------:R-:W-:-:S03]  /*21660*/  ISETP.LT.OR P6, PT, R0, 0x2a, !P0 ;  /* 0x0000002a0000780c */ /* 0x000fc600047c1670 */
[----:B------:R-:W-:Y:S04]  /*21670*/  @!P5 STG.E.U8 desc[UR14][R28.64+0x20], R13 ;  /* 0x0000200d1c00d986 */ /* 0x000fe8000c10110e */
[----:B------:R0:W-:Y:S04]  /*21680*/  @!P3 STG.E.U8 desc[UR14][R30.64+0x28], R7 ;  /* 0x000028071e00b986 */ /* 0x0001e8000c10110e */
[----:B------:R1:W-:Y:S01]  /*21690*/  @!P2 STG.E.U8 desc[UR14][R30.64+0x29], R9 ;  /* 0x000029091e00a986 */ /* 0x0003e2000c10110e */
[----:B0-----:R-:W-:Y:S02]  /*216a0*/  F2FP.SATFINITE.E4M3.F32.PACK_AB_MERGE_C R7, RZ, R2, RZ ;  /* 0x00000002ff07723e */ /* 0x001fe400048070ff */
[----:B-1----:R-:W-:-:S03]  /*216b0*/  F2FP.SATFINITE.E4M3.F32.PACK_AB_MERGE_C R9, RZ, R3, RZ ;  /* 0x00000003ff09723e */ /* 0x002fc600048070ff */
[----:B------:R0:W-:Y:S01]  /*216c0*/  @!P6 STG.E.U8 desc[UR14][R28.64+0x29], R7 ;  /* 0x000029071c00e986 */ /* 0x0001e2000c10110e */
[----:B----4-:R-:W-:-:S03]  /*216d0*/  FMUL R4, R38, UR20 ;  /* 0x0000001426047c20 */ /* 0x010fc60008400000 */
[----:B------:R-:W4:Y:S02]  /*216e0*/  LDL.LU R38, [R1+0x2d8] ;  /* 0x0002d80001267983 */ /* 0x000f240000300800 */
[----:B------:R-:W-:Y:S01]  /*216f0*/  F2FP.SATFINITE.E4M3.F32.PACK_AB_MERGE_C R13, RZ, R4, RZ ;  /* 0x00000004ff0d723e */ /* 0x000fe200048070ff */
        /* <DEDUP_REMOVED lines=21> */
[----:B------:R-:W-:Y:S02]  /*21850*/  F2FP.SATFINITE.E4M3.F32.PACK_AB_MERGE_C R5, RZ, R5, RZ ;  /* 0x00000005ff05723e */ /* 0x000fe400048070ff */
        /* <DEDUP_REMOVED lines=204> */
[----:B------:R-:W-:Y:S01]  /*22520*/  F2FP.SATFINITE.E4M3.F32.PACK_AB_MERGE_C R9, RZ, R4, RZ ;  /* 0x00000004ff09723e */ /* 0x000fe200048070ff */
[----:B------:R-:W-:-:S02]  /*22530*/  FMUL R3, R39, UR20 ;  /* 0x0000001427037c20 */ /* 0x000fc40008400000 */
[----:B------:R-:W5:Y:S04]  /*22540*/  LDL.LU R39, [R1+0x394] ;  /* 0x0003940001277983 */ /* 0x000f680000300800 */
[----:B------:R-:W-:Y:S04]  /*22550*/  @!P6 STG.E.U8 desc[UR14][R28.64+0x81], R5 ;  /* 0x000081051c00e986 */ /* 0x000fe8000c10110e */
[----:B------:R-:W-:Y:S04]  /*22560*/  @!P5 STG.E.U8 desc[UR14][R28.64+0x80], R13 ;  /* 0x0000800d1c00d986 */ /* 0x000fe8000c10110e */
[----:B------:R0:W-:Y:S04]  /*22570*/  @!P3 STG.E.U8 desc[UR14][R30.64+0x88], R7 ;  /* 0x000088071e00b986 */ /* 0x0001e8000c10110e */
[----:B------:R1:W-:Y:S01]  /*22580*/  @!P2 STG.E.U8 desc[UR14][R30.64+0x89], R9 ;  /* 0x000089091e00a986 */ /* 0x0003e2000c10110e */
[----:B0-----:R-:W-:-:S02]  /*22590*/  F2FP.SATFINITE.E4M3.F32.PACK_AB_MERGE_C R7, RZ, R2, RZ ;  /* 0x00000002ff07723e */ /* 0x001fc400048070ff */
[----:B-1----:R-:W-:Y:S01]  /*225a0*/  F2FP.SATFINITE.E4M3.F32.PACK_AB_MERGE_C R9, RZ, R3, RZ ;  /* 0x00000003ff09723e */ /* 0x002fe200048070ff */
[----:B----4-:R-:W-:Y:S02]  /*225b0*/  FMUL R4, R38, UR20 ;  /* 0x0000001426047c20 */ /* 0x010fe40008400000 */
[----:B------:R-:W4:Y:S03]  /*225c0*/  LDL.LU R38, [R1+0x398] ;  /* 0x0003980001267983 */ /* 0x000f260000300800 */
[----:B------:R-:W-:Y:S01]  /*225d0*/  F2FP.SATFINITE.E4M3.F32.PACK_AB_MERGE_C R13, RZ, R4, RZ ;  /* 0x00000004ff0d723e */ /* 0x000fe200048070ff */
[----:B------:R-:W-:Y:S02]  /*225e0*/  FMUL R5, R37, UR20 ;  /* 0x0000001425057c20 */ /* 0x000fe40008400000 */
[----:B------:R-:W4:Y:S01]  /*225f0*/  LDL.LU R37, [R1+0x39c] ;  /* 0x00039c0001257983 */ /* 0x000f220000300800 */
[----:B--2---:R-:W-:-:S03]  /*22600*/  FMUL R2, R36, UR20 ;  /* 0x0000001424027c20 */ /* 0x004fc60008400000 */
[----:B------:R-:W2:Y:S01]  /*22610*/  LDL.LU R36, [R1+0x3a0] ;  /* 0x0003a00001247983 */ /* 0x000ea20000300800 */
[----:B---3--:R-:W-:-:S03]  /*22620*/  FMUL R3, R35, UR20 ;  /* 0x0000001423037c20 */ /* 0x008fc60008400000 */
[----:B------:R-:W3:Y:S01]  /*22630*/  LDL.LU R35, [R1+0x3a4] ;  /* 0x0003a40001237983 */ /* 0x000ee20000300800 */
[----:B------:R-:W-:Y:S01]  /*22640*/  F2FP.SATFINITE.E4M3.F32.PACK_AB_MERGE_C R15, RZ, R5, RZ ;  /* 0x00000005ff0f723e */ /* 0x000fe200048070ff */
        /* <DEDUP_REMOVED lines=10> */
[----:B------:R-:W-:Y:S01]  /*226f0*/  @!P5 STG.E.U8 desc[UR14][R28.64+0x88], R11 ;  /* 0x0000880b1c00d986 */ /* 0x000fe2000c10110e */
[----:B------:R-:W-:-:S03]  /*22700*/  ISETP.LT.OR P5, PT, R0, 0x91, !P0 ;  /* 0x000000910000780c */ /* 0x000fc600047a1670 */
[----:B------:R1:W-:Y:S01]  /*22710*/  @!P3 STG.E.U8 desc[UR14][R30.64+0x90], R9 ;  /* 0x000090091e00b986 */ /* 0x0003e2000c10110e */
[C---:B------:R-:W-:Y:S02]  /*22720*/  ISETP.LT.OR P3, PT, R0.reuse, 0x99, !P1 ;  /* 0x000000990000780c */ /* 0x040fe40004f61670 */
[----:B0-----:R-:W-:Y:S01]  /*22730*/  F2FP.SATFINITE.E4M3.F32.PACK_AB_MERGE_C R7, RZ, R2, RZ ;  /* 0x00000002ff07723e */ /* 0x001fe200048070ff */
[----:B------:R-:W-:Y:S01]  /*22740*/  @!P2 STG.E.U8 desc[UR14][R30.64+0x91], R13 ;  /* 0x0000910d1e00a986 */ /* 0x000fe2000c10110e */
[----:B------:R-:W-:Y:S02]  /*22750*/  ISETP.LT.OR P2, PT, R0, 0x9a, !P1 ;  /* 0x0000009a0000780c */ /* 0x000fe40004f41670 */
        /* <DEDUP_REMOVED lines=86> */
[----:B------:R-:W-:Y:S01]  /*22cc0*/  FMUL R2, R39, UR20 ;  /* 0x0000001427027c20 */ /* 0x000fe20008400000 */
[----:B------:R-:W-:Y:S02]  /*22cd0*/  ISETP.LT.OR P6, PT, R0, 0xba, !P0 ;  /* 0x000000ba0000780c */ /* 0x000fe400047c1670 */
[----:B------:R-:W5:Y:S02]  /*22ce0*/  LDL.LU R39, [R1+0x3f4] ;  /* 0x0003f40001277983 */ /* 0x000f640000300800 */
[----:B0-----:R-:W-:Y:S02]  /*22cf0*/  F2FP.SATFINITE.E4M3.F32.PACK_AB_MERGE_C R7, RZ, R2, RZ ;  /* 0x00000002ff07723e */ /* 0x001fe400048070ff */
        /* <DEDUP_REMOVED lines=28> */
[C---:B------:R-:W-:Y:S02]  /*22ec0*/  ISETP.LT.OR P2, PT, R0.reuse, 0xca, !P1 ;  /* 0x000000ca0000780c */ /* 0x040fe40004f41670 */
[----:B0-----:R-:W-:Y:S02]  /*22ed0*/  F2FP.SATFINITE.E4M3.F32.PACK_AB_MERGE_C R7, RZ, R2, RZ ;  /* 0x00000002ff07723e */ /* 0x001fe400048070ff */
[----:B-1----:R-:W-:Y:S01]  /*22ee0*/  F2FP.SATFINITE.E4M3.F32.PACK_AB_MERGE_C R9, RZ, R3, RZ ;  /* 0x00000003ff09723e */ /* 0x002fe200048070ff */
[----:B------:R-:W-:Y:S02]  /*22ef0*/  FMUL R2, R41, UR20 ;  /* 0x0000001429027c20 */ /* 0x000fe40008400000 */
[----:B------:R0:W-:Y:S01]  /*22f00*/  @!P6 STG.E.U8 desc[UR14][R28.64+0xc1], R7 ;  /* 0x0000c1071c00e986 */ /* 0x0001e2000c10110e */
[----:B------:R-:W-:-:S03]  /*22f10*/  ISETP.LT.OR P6, PT, R0, 0xca, !P0 ;  /* 0x000000ca0000780c */ /* 0x000fc600047c1670 */
[----:B------:R-:W5:Y:S01]  /*22f20*/  LDL.LU R41, [R1+0x410] ;  /* 0x0004100001297983 */ /* 0x000f620000300800 */
[----:B------:R-:W-:Y:S01]  /*22f30*/  F2FP.SATFINITE.E4M3.F32.PACK_AB_MERGE_C R13, RZ, R4, RZ ;  /* 0x00000004ff0d723e */ /* 0x000fe200048070ff */
[----:B------:R-:W-:Y:S02]  /*22f40*/  FMUL R3, R39, UR20 ;  /* 0x0000001427037c20 */ /* 0x000fe40008400000 */
[----:B------:R-:W5:Y:S01]  /*22f50*/  LDL.LU R39, [R1+0x414] ;  /* 0x0004140001277983 */ /* 0x000f620000300800 */
[----:B0-----:R-:W-:-:S03]  /*22f60*/  F2FP.SATFINITE.E4M3.F32.PACK_AB_MERGE_C R7, RZ, R2, RZ ;  /* 0x00000002ff07723e */ /* 0x001fc600048070ff */
        /* <DEDUP_REMOVED lines=21> */
[C---:B------:R-:W-:Y:S01]  /*230c0*/  ISETP.LT.OR P3, PT, R0.reuse, 0xd1, !P1 ;  /* 0x000000d10000780c */ /* 0x040fe20004f61670 */
[----:B------:R-:W5:Y:S01]  /*230d0*/  LDL.LU R42, [R1+0x430] ;  /* 0x00043000012a7983 */ /* 0x000f620000300800 */
[C---:B------:R-:W-:Y:S02]  /*230e0*/  ISETP.LT.OR P2, PT, R0.reuse, 0xd2, !P1 ;  /* 0x000000d20000780c */ /* 0x040fe40004f41670 */
[----:B------:R-:W-:Y:S02]  /*230f0*/  ISETP.LT.OR P6, PT, R0, 0xd2, !P0 ;  /* 0x000000d20000780c */ /* 0x000fe400047c1670 */
[----:B------:R-:W-:-:S05]  /*23100*/  F2FP.SATFINITE.E4M3.F32.PACK_AB_MERGE_C R5, RZ, R5, RZ ;  /* 0x00000005ff05723e */ /* 0x000fca00048070ff */
[----:B------:R0:W-:Y:S01]  /*23110*/  @!P5 STG.E.U8 desc[UR14][R28.64+0xc8], R5 ;  /* 0x0000c8051c00d986 */ /* 0x0001e2000c10110e */
[----:B------:R-:W-:-:S03]  /*23120*/  ISETP.LT.OR P5, PT, R0, 0xd1, !P0 ;  /* 0x000000d10000780c */ /* 0x000fc600047a1670 */
[----:B------:R-:W-:Y:S01]  /*23130*/  @!P3 STG.E.U8 desc[UR14][R30.64+0xd0], R9 ;  /* 0x0000d0091e00b986 */ /* 0x000fe2000c10110e */
[----:B------:R-:W-:-:S03]  /*23140*/  ISETP.LT.OR P3, PT, R0, 0xd9, !P1 ;  /* 0x000000d90000780c */ /* 0x000fc60004f61670 */
[----:B------:R1:W-:Y:S01]  /*23150*/  @!P2 STG.E.U8 desc[UR14][R30.64+0xd1], R11 ;  /* 0x0000d10b1e00a986 */ /* 0x0003e2000c10110e */
[----:B0-----:R-:W-:Y:S02]  /*23160*/  F2FP.SATFINITE.E4M3.F32.PACK_AB_MERGE_C R5, RZ, R3, RZ ;  /* 0x00000003ff05723e */ /* 0x001fe400048070ff */
[----:B------:R-:W-:-:S03]  /*23170*/  ISETP.LT.OR P2, PT, R0, 0xda, !P1 ;  /* 0x000000da0000780c */ /* 0x000fc60004f41670 */
[----:B------:R-:W-:Y:S01]  /*23180*/  @!P6 STG.E.U8 desc[UR14][R28.64+0xd1], R5 ;  /* 0x0000d1051c00e986 */ /* 0x000fe2000c10110e */
[----:B-1----:R-:W-:Y:S02]  /*23190*/  F2FP.SATFINITE.E4M3.F32.PACK_AB_MERGE_C R11, RZ, R2, RZ ;  /* 0x00000002ff0b723e */ /* 0x002fe400048070ff */
[----:B------:R-:W-:Y:S01]  /*231a0*/  ISETP.LT.OR P6, PT, R0, 0xda, !P0 ;  /* 0x000000da0000780c */ /* 0x000fe200047c1670 */
[----:B------:R-:W-:Y:S02]  /*231b0*/  FMUL R2, R41, UR20 ;  /* 0x0000001429027c20 */ /* 0x000fe40008400000 */
[----:B------:R-:W5:Y:S01]  /*231c0*/  LDL.LU R41, [R1+0x434] ;  /* 0x0004340001297983 */ /* 0x000f620000300800 */
[----:B------:R-:W-:-:S03]  /*231d0*/  FMUL R3, R39, UR20 ;  /* 0x0000001427037c20 */ /* 0x000fc60008400000 */
[----:B------:R-:W5:Y:S01]  /*231e0*/  LDL.LU R39, [R1+0x438] ;  /* 0x0004380001277983 */ /* 0x000f620000300800 */
[----:B------:R-:W-:-:S03]  /*231f0*/  F2FP.SATFINITE.E4M3.F32.PACK_AB_MERGE_C R9, RZ, R4, RZ ;  /* 0x00000004ff09723e */ /* 0x000fc600048070ff */
        /* <DEDUP_REMOVED lines=12> */
[----:B------:R-:W2:Y:S02]  /*232c0*/  LDL.LU R36, [R1+0x444] ;  /* 0x0004440001247983 */ /* 0x000ea40000300800 */
[----:B0-----:R-:W-:Y:S01]  /*232d0*/  F2FP.SATFINITE.E4M3.F32.PACK_AB_MERGE_C R7, RZ, R2, RZ ;  /* 0x00000002ff07723e */ /* 0x001fe200048070ff */
[----:B---3--:R-:W-:Y:S02]  /*232e0*/  FMUL R3, R35, UR20 ;  /* 0x0000001423037c20 */ /* 0x008fe40008400000 */
[----:B------:R-:W3:Y:S01]  /*232f0*/  LDL.LU R35, [R1+0x448] ;  /* 0x0004480001237983 */ /* 0x000ee20000300800 */
[----:B-----5:R-:W-:-:S03]  /*23300*/  FMUL R4, R33, UR20 ;  /* 0x0000001421047c20 */ /* 0x020fc60008400000 */
        /* <DEDUP_REMOVED lines=13> */
[----:B------:R-:W-:Y:S02]  /*233e0*/  F2FP.SATFINITE.E4M3.F32.PACK_AB_MERGE_C R5, RZ, R5, RZ ;  /* 0x00000005ff05723e */ /* 0x000fe400048070ff */
[----:B0-----:R-:W-:Y:S01]  /*233f0*/  F2FP.SATFINITE.E4M3.F32.PACK_AB_MERGE_C R11, RZ, R4, RZ ;  /* 0x00000004ff0b723e */ /* 0x001fe200048070ff */
[----:B------:R0:W-:Y:S01]  /*23400*/  @!P6 STG.E.U8 desc[UR14][R28.64+0xe1], R7 ;  /* 0x0000e1071c00e986 */ /* 0x0001e2000c10110e */
[C---:B------:R-:W-:Y:S02]  /*23410*/  ISETP.LT.OR P6, PT, R0.reuse, 0xea, !P0 ;  /* 0x000000ea0000780c */ /* 0x040fe400047c1670 */
[----:B-1----:R-:W-:Y:S01]  /*23420*/  F2FP.SATFINITE.E4M3.F32.PACK_AB_MERGE_C R9, RZ, R3, RZ ;  /* 0x00000003ff09723e */ /* 0x002fe200048070ff */
[----:B------:R1:W-:Y:S01]  /*23430*/  @!P5 STG.E.U8 desc[UR14][R28.64+0xe0], R5 ;  /* 0x0000e0051c00d986 */ /* 0x0003e2000c10110e */
[----:B------:R-:W-:-:S03]  /*23440*/  ISETP.LT.OR P5, PT, R0, 0xe9, !P0 ;  /* 0x000000e90000780c */ /* 0x000fc600047a1670 */
[----:B------:R-:W-:Y:S01]  /*23450*/  @!P2 STG.E.U8 desc[UR14][R30.64+0xe9], R11 ;  /* 0x0000e90b1e00a986 */ /* 0x000fe2000c10110e */
[----:B------:R-:W-:Y:S01]  /*23460*/  ISETP.LT.OR P2, PT, R0, 0xf2, !P1 ;  /* 0x000000f20000780c */ /* 0x000fe20004f41670 */
[----:B------:R-:W-:Y:S02]  /*23470*/  FMUL R3, R42, UR20 ;  /* 0x000000142a037c20 */ /* 0x000fe40008400000 */
[----:B------:R4:W-:Y:S01]  /*23480*/  @!P3 STG.E.U8 desc[UR14][R30.64+0xe8], R9 ;  /* 0x0000e8091e00b986 */ /* 0x0009e2000c10110e */
[----:B------:R-:W-:Y:S01]  /*23490*/  ISETP.LT.OR P3, PT, R0, 0xf1, !P1 ;  /* 0x000000f10000780c */ /* 0x000fe20004f61670 */
[----:B------:R-:W-:Y:S01]  /*234a0*/  FMUL R4, R39, UR20 ;  /* 0x0000001427047c20 */ /* 0x000fe20008400000 */
[----:B------:R-:W-:Y:S01]  /*234b0*/  F2FP.SATFINITE.E4M3.F32.PACK_AB_MERGE_C R13, RZ, R2, RZ ;  /* 0x00000002ff0d723e */ /* 0x000fe200048070ff */
[----:B------:R-:W-:Y:S01]  /*234c0*/  FMUL R2, R41, UR20 ;  /* 0x0000001429027c20 */ /* 0x000fe20008400000 */
[----:B------:R-:W-:Y:S02]  /*234d0*/  F2FP.SATFINITE.E4M3.F32.PACK_AB_MERGE_C R3, RZ, R3, RZ ;  /* 0x00000003ff03723e */ /* 0x000fe400048070ff */
[----:B0-----:R-:W-:-:S02]  /*234e0*/  F2FP.SATFINITE.E4M3.F32.PACK_AB_MERGE_C R7, RZ, R4, RZ ;  /* 0x00000004ff07723e */ /* 0x001fc400048070ff */
[----:B-1----:R-:W-:Y:S01]  /*234f0*/  F2FP.SATFINITE.E4M3.F32.PACK_AB_MERGE_C R5, RZ, R2, RZ ;  /* 0x00000002ff05723e */ /* 0x002fe200048070ff */
[----:B------:R-:W-:Y:S01]  /*23500*/  @!P5 STG.E.U8 desc[UR14][R28.64+0xe8], R13 ;  /* 0x0000e80d1c00d986 */ /* 0x000fe2000c10110e */
[----:B------:R-:W-:-:S03]  /*23510*/  ISETP.LT.OR P5, PT, R0, 0xf1, !P0 ;  /* 0x000000f10000780c */ /* 0x000fc600047a1670 */
[----:B------:R-:W-:Y:S01]  /*23520*/  @!P6 STG.E.U8 desc[UR14][R28.64+0xe9], R3 ;  /* 0x0000e9031c00e986 */ /* 0x000fe2000c10110e */
[----:B------:R-:W-:-:S03]  /*23530*/  ISETP.LT.OR P6, PT, R0, 0xf2, !P0 ;  /* 0x000000f20000780c */ /* 0x000fc600047c1670 */
[----:B------:R0:W-:Y:S01]  /*23540*/  @!P2 STG.E.U8 desc[UR14][R30.64+0xf1], R7 ;  /* 0x0000f1071e00a986 */ /* 0x0001e2000c10110e */
[C---:B------:R-:W-:Y:S02]  /*23550*/  ISETP.LT.OR P2, PT, R0.reuse, 0xf9, !P1 ;  /* 0x000000f90000780c */ /* 0x040fe40004f41670 */
[C---:B------:R-:W-:Y:S01]  /*23560*/  ISETP.LT.OR P1, PT, R0.reuse, 0xfa, !P1 ;  /* 0x000000fa0000780c */ /* 0x040fe20004f21670 */
[----:B------:R1:W-:Y:S01]  /*23570*/  @!P3 STG.E.U8 desc[UR14][R30.64+0xf0], R5 ;  /* 0x0000f0051e00b986 */ /* 0x0003e2000c10110e */
[C---:B------:R-:W-:Y:S02]  /*23580*/  ISETP.LT.OR P3, PT, R0.reuse, 0xf9, !P0 ;  /* 0x000000f90000780c */ /* 0x040fe40004761670 */
[----:B------:R-:W-:Y:S01]  /*23590*/  ISETP.LT.OR P0, PT, R0, 0xfa, !P0 ;  /* 0x000000fa0000780c */ /* 0x000fe20004701670 */
[----:B----4-:R-:W-:-:S05]  /*235a0*/  FMUL R2, R38, UR20 ;  /* 0x0000001426027c20 */ /* 0x010fca0008400000 */
[----:B------:R-:W-:-:S05]  /*235b0*/  F2FP.SATFINITE.E4M3.F32.PACK_AB_MERGE_C R9, RZ, R2, RZ ;  /* 0x00000002ff09723e */ /* 0x000fca00048070ff */
[----:B------:R4:W-:Y:S01]  /*235c0*/  @!P5 STG.E.U8 desc[UR14][R28.64+0xf0], R9 ;  /* 0x0000f0091c00d986 */ /* 0x0009e2000c10110e */
[----:B------:R-:W-:Y:S01]  /*235d0*/  FMUL R0, R37, UR20 ;  /* 0x0000001425007c20 */ /* 0x000fe20008400000 */
[----:B--2---:R-:W-:-:S04]  /*235e0*/  FMUL R2, R36, UR20 ;  /* 0x0000001424027c20 */ /* 0x004fc80008400000 */
[----:B0-----:R-:W-:Y:S01]  /*235f0*/  F2FP.SATFINITE.E4M3.F32.PACK_AB_MERGE_C R7, RZ, R0, RZ ;  /* 0x00000000ff07723e */ /* 0x001fe200048070ff */
[----:B---3--:R-:W-:Y:S01]  /*23600*/  FMUL R3, R35, UR20 ;  /* 0x0000001423037c20 */ /* 0x008fe20008400000 */
[----:B------:R-:W-:-:S04]  /*23610*/  F2FP.SATFINITE.E4M3.F32.PACK_AB_MERGE_C R11, RZ, R2, RZ ;  /* 0x00000002ff0b723e */ /* 0x000fc800048070ff */
[----:B------:R-:W-:Y:S01]  /*23620*/  F2FP.SATFINITE.E4M3.F32.PACK_AB_MERGE_C R3, RZ, R3, RZ ;  /* 0x00000003ff03723e */ /* 0x000fe200048070ff */
[----:B------:R4:W-:Y:S04]  /*23630*/  @!P6 STG.E.U8 desc[UR14][R28.64+0xf1], R7 ;  /* 0x0000f1071c00e986 */ /* 0x0009e8000c10110e */
[----:B------:R4:W-:Y:S04]  /*23640*/  @!P2 STG.E.U8 desc[UR14][R30.64+0xf8], R11 ;  /* 0x0000f80b1e00a986 */ /* 0x0009e8000c10110e */
[----:B------:R4:W-:Y:S01]  /*23650*/  @!P1 STG.E.U8 desc[UR14][R30.64+0xf9], R3 ;  /* 0x0000f9031e009986 */ /* 0x0009e2000c10110e */
[----:B-----5:R-:W-:Y:S01]  /*23660*/  FMUL R4, R33, UR20 ;  /* 0x0000001421047c20 */ /* 0x020fe20008400000 */
[----:B-1----:R-:W-:-:S04]  /*23670*/  FMUL R5, R32, UR20 ;  /* 0x0000001420057c20 */ /* 0x002fc80008400000 */
[----:B------:R-:W-:Y:S02]  /*23680*/  F2FP.SATFINITE.E4M3.F32.PACK_AB_MERGE_C R13, RZ, R4, RZ ;  /* 0x00000004ff0d723e */ /* 0x000fe400048070ff */
[----:B------:R-:W-:-:S03]  /*23690*/  F2FP.SATFINITE.E4M3.F32.PACK_AB_MERGE_C R5, RZ, R5, RZ ;  /* 0x00000005ff05723e */ /* 0x000fc600048070ff */
[----:B------:R4:W-:Y:S04]  /*236a0*/  @!P3 STG.E.U8 desc[UR14][R28.64+0xf8], R13 ;  /* 0x0000f80d1c00b986 */ /* 0x0009e8000c10110e */
[----:B------:R4:W-:Y:S02]  /*236b0*/  @!P0 STG.E.U8 desc[UR14][R28.64+0xf9], R5 ;  /* 0x0000f9051c008986 */ /* 0x0009e4000c10110e */
.L_x_551:
[----:B------:R-:W-:Y:S05]  /*236c0*/  BSYNC B0 ;  /* 0x0000000000007941 */ /* 0x000fea0003800000 */
.L_x_37:
[----:B--2-4-:R-:W2:Y:S04]  /*236d0*/  LDL.LU R3, [R1+0x45c] ;  /* 0x00045c0001037983 */ /* 0x014ea80000300800 */
[----:B------:R-:W2:Y:S01]  /*236e0*/  LDL.LU R2, [R1+0x460] ;  /* 0x0004600001027983 */ /* 0x000ea20000300800 */
[----:B------:R-:W-:Y:S01]  /*236f0*/  ULDC UR6, c[0x0][0xc] ;  /* 0x0000030000067ab9 */ /* 0x000fe20000000800 */
[----:B------:R-:W-:Y:S01]  /*23700*/  ULDC UR7, c[0x0][0x10] ;  /* 0x0000040000077ab9 */ /* 0x000fe20000000800 */
[----:B---3--:R-:W2:Y:S01]  /*23710*/  LDC R5, c[0x0][0x14] ;  /* 0x00000500ff057b82 */ /* 0x008ea20000000800 */
[----:B------:R-:W-:Y:S01]  /*23720*/  UIMAD.WIDE.U32 UR6, UR6, UR7, URZ ;  /* 0x00000007060672a5 */ /* 0x000fe2000f8e003f */
[----:B-----5:R-:W-:Y:S01]  /*23730*/  PRMT R0, RZ, 0x7610, R0 ;  /* 0x00007610ff007816 */ /* 0x020fe20000000000 */
[----:B------:R-:W-:-:S04]  /*23740*/  UMOV UR10, 0xffffffff ;  /* 0xffffffff000a7882 */ /* 0x000fc80000000000 */
[----:B--2---:R-:W-:-:S04]  /*23750*/  IMAD.WIDE.U32 R2, R5, UR6, R2 ;  /* 0x0000000605027c25 */ /* 0x004fc8000f8e0002 */
[----:B------:R-:W-:Y:S01]  /*23760*/  IMAD R5, R5, UR7, RZ ;  /* 0x0000000705057c24 */ /* 0x000fe2000f8e02ff */
[----:B------:R-:W-:Y:S01]  /*23770*/  ULDC.64 UR6, c[0x0][0x650] ;  /* 0x0001940000067ab9 */ /* 0x000fe20000000a00 */
[----:B------:R-:W-:Y:S01]  /*23780*/  IMAD.MOV.U32 R11, RZ, RZ, R2 ;  /* 0x000000ffff0b7224 */ /* 0x000fe200078e0002 */
[----:B------:R-:W-:Y:S01]  /*23790*/  ISETP.GE.U32.AND P0, PT, R2, UR6, PT ;  /* 0x0000000602007c0c */ /* 0x000fe2000bf06070 */
[----:B------:R-:W-:Y:S02]  /*237a0*/  IMAD.IADD R13, R3, 0x1, R5 ;  /* 0x00000001030d7824 */ /* 0x000fe400078e0205 */
[----:B------:R-:W-:-:S03]  /*237b0*/  IMAD.MOV.U32 R2, RZ, RZ, -0x1 ;  /* 0xffffffffff027424 */ /* 0x000fc600078e00ff */
[----:B------:R2:W-:Y:S01]  /*237c0*/  STL [R1+0x45c], R13 ;  /* 0x00045c0d01007387 */ /* 0x0005e20000100800 */
[----:B------:R-:W-:-:S03]  /*237d0*/  ISETP.GE.U32.AND.EX P0, PT, R13, UR7, PT, P0 ;  /* 0x000000070d007c0c */ /* 0x000fc6000bf06100 */
[----:B------:R2:W-:Y:S04]  /*237e0*/  STL [R1+0x460], R11 ;  /* 0x0004600b01007387 */ /* 0x0005e80000100800 */
[----:B------:R2:W-:Y:S06]  /*237f0*/  STL [R1+0x464], R2 ;  /* 0x0004640201007387 */ /* 0x0005ec0000100800 */
[----:B------:R-:W-:Y:S05]  /*23800*/  @P0 BRA `(.L_x_552) ;  /* 0x0000000400740947 */ /* 0x000fea0003800000 */
[----:B------:R-:W3:Y:S01]  /*23810*/  S2R R8, SR_CTAID.X ;  /* 0x0000000000087919 */ /* 0x000ee20000002500 */
[----:B------:R-:W-:Y:S01]  /*23820*/  ULDC.64 UR18, c[0x0][0x628] ;  /* 0x00018a0000127ab9 */ /* 0x000fe20000000a00 */
[----:B------:R-:W4:Y:S01]  /*23830*/  LDC R9, c[0x0][0x144] ;  /* 0x00005100ff097b82 */ /* 0x000f220000000800 */
[----:B------:R-:W-:Y:S01]  /*23840*/  ULDC UR6, c[0x0][0x150] ;  /* 0x0000540000067ab9 */ /* 0x000fe20000000800 */
[----:B------:R-:W1:Y:S01]  /*23850*/  S2R R12, SR_CTAID.Y ;  /* 0x00000000000c7919 */ /* 0x000e620000002600 */
[----:B------:R-:W-:Y:S01]  /*23860*/  ISETP.NE.U32.AND P0, PT, RZ, UR18, PT ;  /* 0x00000012ff007c0c */ /* 0x000fe2000bf05070 */
[----:B------:R-:W-:Y:S01]  /*23870*/  ULDC UR23, c[0x0][0x630] ;  /* 0x00018c0000177ab9 */ /* 0x000fe20000000800 */
[----:B------:R-:W-:Y:S02]  /*23880*/  R2UR UR16, R11 ;  /* 0x000000000b1072ca */ /* 0x000fe400000e0000 */
[----:B------:R-:W-:Y:S01]  /*23890*/  ISETP.NE.AND.EX P0, PT, RZ, UR19, PT, P0 ;  /* 0x00000013ff007c0c */ /* 0x000fe2000bf05300 */
[----:B0-----:R-:W0:Y:S01]  /*238a0*/  LDC.64 R6, c[0x0][0x620] ;  /* 0x00018800ff067b82 */ /* 0x001e220000000a00 */
[----:B------:R-:W-:-:S02]  /*238b0*/  R2UR UR17, R13 ;  /* 0x000000000d1172ca */ /* 0x000fc400000e0000 */
[----:B---3--:R-:W-:-:S05]  /*238c0*/  I2FP.F32.U32 R0, R8 ;  /* 0x0000000800007245 */ /* 0x008fca0000201000 */
[----:B------:R-:W-:-:S06]  /*238d0*/  FMUL R0, R0, UR6 ;  /* 0x0000000600007c20 */ /* 0x000fcc0008400000 */
[----:B------:R-:W3:Y:S01]  /*238e0*/  F2I.U32.TRUNC.NTZ R0, R0 ;  /* 0x0000000000007305 */ /* 0x000ee2000020f000 */
[----:B-1----:R-:W-:Y:S05]  /*238f0*/  @!P0 BRA `(.L_x_553) ;  /* 0x0000000000308947 */ /* 0x002fea0003800000 */
        /* <DEDUP_REMOVED lines=12> */
.L_x_553:
[----:B------:R-:W-:Y:S01]  /*239c0*/  USHF.R.U64 UR10, UR16, UR23, UR17 ;  /* 0x00000017100a7299 */ /* 0x000fe20008001211 */
[----:B------:R-:W1:Y:S01]  /*239d0*/  LDC.64 R20, c[0x0][0x640] ;  /* 0x00019000ff147b82 */ /* 0x000e620000000a00 */
[----:B------:R-:W-:Y:S01]  /*239e0*/  USHF.R.U32.HI UR6, URZ, UR23, UR17 ;  /* 0x000000173f067299 */ /* 0x000fe20008011611 */
[----:B---3--:R-:W-:Y:S02]  /*239f0*/  IMAD.MOV R10, RZ, RZ, -R0 ;  /* 0x000000ffff0a7224 */ /* 0x008fe400078e0a00 */
[----:B--2---:R-:W-:Y:S01]  /*23a00*/  IMAD.MOV.U32 R2, RZ, RZ, R11 ;  /* 0x000000ffff027224 */ /* 0x004fe200078e000b */
[----:B------:R-:W-:Y:S01]  /*23a10*/  IADD3 R5, P0, RZ, -UR10, RZ ;  /* 0x8000000aff057c10 */ /* 0x000fe2000ff1e0ff */
[----:B----4-:R-:W-:Y:S02]  /*23a20*/  IMAD R17, R9, R10, R8 ;  /* 0x0000000a09117224 */ /* 0x010fe400078e0208 */
[----:B------:R-:W2:Y:S02]  /*23a30*/  LDC R4, c[0x0][0x618] ;  /* 0x00018600ff047b82 */ /* 0x000ea40000000800 */
[----:B------:R-:W-:Y:S01]  /*23a40*/  IMAD.X R3, RZ, RZ, ~UR6, P0 ;  /* 0x80000006ff037e24 */ /* 0x000fe200080e06ff */
[----:B------:R-:W-:-:S03]  /*23a50*/  ULDC UR6, c[0x0][0x154] ;  /* 0x0000550000067ab9 */ /* 0x000fc60000000800 */
[-C--:B0-----:R-:W-:Y:S02]  /*23a60*/  IMAD R0, R3, R6.reuse, RZ ;  /* 0x0000000603007224 */ /* 0x081fe400078e02ff */
[----:B------:R-:W0:Y:S01]  /*23a70*/  LDC R14, c[0x0][0x608] ;  /* 0x00018200ff0e7b82 */ /* 0x000e220000000800 */
[----:B------:R-:W-:Y:S02]  /*23a80*/  IMAD.MOV.U32 R3, RZ, RZ, R13 ;  /* 0x000000ffff037224 */ /* 0x000fe400078e000d */
[----:B------:R-:W-:-:S05]  /*23a90*/  IMAD.WIDE.U32 R2, R5, R6, R2 ;  /* 0x0000000605027225 */ /* 0x000fca00078e0002 */
[----:B------:R-:W3:Y:S01]  /*23aa0*/  LDC R18, c[0x0][0x658] ;  /* 0x00019600ff127b82 */ /* 0x000ee20000000800 */
[----:B------:R-:W-:Y:S01]  /*23ab0*/  IMAD R5, R5, R7, R0 ;  /* 0x0000000705057224 */ /* 0x000fe200078e0200 */
[----:B------:R-:W-:Y:S01]  /*23ac0*/  I2FP.F32.U32 R0, R12 ;  /* 0x0000000c00007245 */ /* 0x000fe20000201000 */
[----:B------:R-:W-:Y:S01]  /*23ad0*/  IMAD.MOV.U32 R7, RZ, RZ, 0x1 ;  /* 0x00000001ff077424 */ /* 0x000fe200078e00ff */
[----:B-1----:R-:W-:Y:S01]  /*23ae0*/  ISETP.NE.U32.AND P0, PT, R20, RZ, PT ;  /* 0x000000ff1400720c */ /* 0x002fe20003f05070 */
[----:B------:R-:W-:Y:S02]  /*23af0*/  IMAD.IADD R3, R3, 0x1, R5 ;  /* 0x0000000103037824 */ /* 0x000fe400078e0205 */
[----:B------:R-:W-:Y:S01]  /*23b00*/  FMUL R0, R0, UR6 ;  /* 0x0000000600007c20 */ /* 0x000fe20008400000 */
[----:B------:R-:W1:Y:S01]  /*23b10*/  LDC R15, c[0x0][0x148] ;  /* 0x00005200ff0f7b82 */ /* 0x000e620000000800 */
[----:B------:R-:W-:Y:S01]  /*23b20*/  ISETP.NE.AND.EX P0, PT, R21, RZ, PT, P0 ;  /* 0x000000ff1500720c */ /* 0x000fe20003f05300 */
[----:B------:R-:W-:Y:S01]  /*23b30*/  IMAD.MOV.U32 R5, RZ, RZ, -0x1 ;  /* 0xffffffffff057424 */ /* 0x000fe200078e00ff */
[-CC-:B--2---:R-:W-:Y:S01]  /*23b40*/  SHF.R.U64 R10, R2, R4.reuse, R3.reuse ;  /* 0x00000004020a7219 */ /* 0x184fe20000001203 */
[----:B------:R2:W4:Y:S01]  /*23b50*/  F2I.U32.TRUNC.NTZ R13, R0 ;  /* 0x00000000000d7305 */ /* 0x000522000020f000 */
[----:B------:R-:W-:-:S03]  /*23b60*/  SHF.R.U32.HI R3, RZ, R4, R3 ;  /* 0x00000004ff037219 */ /* 0x000fc60000011603 */
[----:B------:R-:W1:Y:S01]  /*23b70*/  LDC R16, c[0x0][0x600] ;  /* 0x00018000ff107b82 */ /* 0x000e620000000800 */
[-CC-:B0-----:R-:W-:Y:S02]  /*23b80*/  SHF.R.U64 R8, R10, R14.reuse, R3.reuse ;  /* 0x0000000e0a087219 */ /* 0x181fe40000001203 */
[----:B------:R-:W-:-:S05]  /*23b90*/  SHF.R.U32.HI R3, RZ, R14, R3 ;  /* 0x0000000eff037219 */ /* 0x000fca0000011603 */
[----:B------:R-:W0:Y:S01]  /*23ba0*/  LDC R22, c[0x0][0x648] ;  /* 0x00019200ff167b82 */ /* 0x000e220000000800 */
[-CC-:B---3--:R-:W-:Y:S02]  /*23bb0*/  SHF.R.U64 R11, R8, R18.reuse, R3.reuse ;  /* 0x00000012080b7219 */ /* 0x188fe40000001203 */
[-C--:B------:R-:W-:Y:S02]  /*23bc0*/  SHF.L.U32 R5, R5, R18.reuse, RZ ;  /* 0x0000001205057219 */ /* 0x080fe400000006ff */
[-C--:B------:R-:W-:Y:S01]  /*23bd0*/  SHF.R.U32.HI R3, RZ, R18.reuse, R3 ;  /* 0x00000012ff037219 */ /* 0x080fe20000011603 */
[----:B------:R-:W-:Y:S01]  /*23be0*/  IMAD.MOV.U32 R2, RZ, RZ, R11 ;  /* 0x000000ffff027224 */ /* 0x000fe200078e000b */
[----:B------:R-:W-:Y:S01]  /*23bf0*/  SHF.L.U32 R40, R7, R18, RZ ;  /* 0x0000001207287219 */ /* 0x000fe200000006ff */
[----:B------:R-:W3:Y:S01]  /*23c00*/  LDC R23, c[0x0][0x638] ;  /* 0x00018e00ff177b82 */ /* 0x000ee20000000800 */
[----:B------:R-:W-:-:S07]  /*23c10*/  LOP3.LUT R19, RZ, R5, RZ, 0x33, !PT ;  /* 0x00000005ff137212 */ /* 0x000fce00078e33ff */
[----:B------:R-:W0:Y:S01]  /*23c20*/  LDC R24, c[0x0][0x610] ;  /* 0x00018400ff187b82 */ /* 0x000e220000000800 */
[----:B--2-4-:R-:W-:Y:S05]  /*23c30*/  @!P0 BRA `(.L_x_554) ;  /* 0x0000000000288947 */ /* 0x014fea0003800000 */
[----:B------:R-:W2:Y:S02]  /*23c40*/  LDC R0, c[0x0][0x64c] ;  /* 0x00019300ff007b82 */ /* 0x000ea40000000800 */
[----:B--2---:R-:W-:-:S05]  /*23c50*/  IADD3 R7, P0, R11, R0, RZ ;  /* 0x000000000b077210 */ /* 0x004fca0007f1e0ff */
        /* <DEDUP_REMOVED lines=8> */
.L_x_554:
[----:B0-----:R-:W-:Y:S01]  /*23ce0*/  SHF.R.U64 R0, R2, R22, R3 ;  /* 0x0000001602007219 */ /* 0x001fe20000001203 */
[----:B-1----:R-:W-:Y:S01]  /*23cf0*/  VIADD R5, R16, 0xffffffff ;  /* 0xffffffff10057836 */ /* 0x002fe20000000000 */
[----:B------:R-:W-:Y:S01]  /*23d00*/  LOP3.LUT R3, R8, R19, RZ, 0xc0, !PT ;  /* 0x0000001308037212 */ /* 0x000fe200078ec0ff */
[----:B------:R-:W-:Y:S02]  /*23d10*/  IMAD.MOV R13, RZ, RZ, -R13 ;  /* 0x000000ffff0d7224 */ /* 0x000fe400078e0a0d */
[----:B------:R-:W-:Y:S02]  /*23d20*/  IMAD.MOV R2, RZ, RZ, -R0 ;  /* 0x000000ffff027224 */ /* 0x000fe400078e0a00 */
[----:B------:R-:W-:Y:S01]  /*23d30*/  IMAD R40, R40, R0, R3 ;  /* 0x0000000028287224 */ /* 0x000fe200078e0203 */
[----:B------:R-:W-:Y:S01]  /*23d40*/  LOP3.LUT R3, R10, R5, RZ, 0xc0, !PT ;  /* 0x000000050a037212 */ /* 0x000fe200078ec0ff */
[----:B------:R-:W-:Y:S02]  /*23d50*/  @P4 IMAD R17, R15, R13, R12 ;  /* 0x0000000d0f114224 */ /* 0x000fe400078e020c */
[----:B---3--:R-:W-:-:S02]  /*23d60*/  IMAD R0, R2, R23, R11 ;  /* 0x0000001702007224 */ /* 0x008fc400078e020b */
[----:B------:R-:W-:Y:S02]  /*23d70*/  IMAD.MOV.U32 R2, RZ, RZ, 0x1 ;  /* 0x00000001ff027424 */ /* 0x000fe400078e00ff */
[----:B------:R-:W-:Y:S02]  /*23d80*/  IMAD R40, R40, R24, R17 ;  /* 0x0000001828287224 */ /* 0x000fe400078e0211 */
[----:B------:R-:W-:Y:S01]  /*23d90*/  IMAD R3, R0, R16, R3 ;  /* 0x0000001000037224 */ /* 0x000fe200078e0203 */
[----:B------:R-:W-:-:S04]  /*23da0*/  PRMT R0, R2, 0x7610, R0 ;  /* 0x0000761002007816 */ /* 0x000fc80000000000 */
[----:B------:R-:W-:Y:S02]  /*23db0*/  SEL R2, R3, R40, !P4 ;  /* 0x0000002803027207 */ /* 0x000fe40006000000 */
[----:B------:R-:W-:-:S03]  /*23dc0*/  SEL R40, R40, R3, !P4 ;  /* 0x0000000328287207 */ /* 0x000fc60006000000 */
[----:B------:R3:W-:Y:S04]  /*23dd0*/  STL [R1+0x464], R2 ;  /* 0x0004640201007387 */ /* 0x0007e80000100800 */
.L_x_552:
[----:B------:R4:W-:Y:S01]  /*23de0*/  STL [R1+0x468], R40 ;  /* 0x0004682801007387 */ /* 0x0009e20000100800 */
[----:B------:R-:W-:-:S13]  /*23df0*/  LOP3.LUT P0, RZ, R0, 0xff, RZ, 0xc0, !PT ;  /* 0x000000ff00ff7812 */ /* 0x000fda000780c0ff */
[----:B----4-:R-:W-:Y:S05]  /*23e00*/  @P0 BRA `(.L_x_555) ;  /* 0xfffffdd400540947 */ /* 0x010fea000383ffff */
[----:B------:R-:W-:Y:S05]  /*23e10*/  EXIT ;  /* 0x000000000000794d */ /* 0x000fea0003800000 */
.L_x_7:
[----:B0-----:R-:W2:Y:S01]  /*23e20*/  LDL R16, [R1+0x460] ;  /* 0x0004600001107983 */ /* 0x001ea20000100800 */
[----:B------:R-:W-:-:S03]  /*23e30*/  ULDC.64 UR4, c[0x0][0x650] ;  /* 0x0001940000047ab9 */ /* 0x000fc60000000a00 */
[----:B------:R-:W3:Y:S01]  /*23e40*/  LDL R20, [R1+0x45c] ;  /* 0x00045c0001147983 */ /* 0x000ee20000100800 */
[----:B------:R-:W-:Y:S01]  /*23e50*/  PRMT R0, RZ, 0x7610, R0 ;  /* 0x00007610ff007816 */ /* 0x000fe20000000000 */
[----:B------:R-:W-:Y:S02]  /*23e60*/  IMAD.MOV.U32 R5, RZ, RZ, -0x1 ;  /* 0xffffffffff057424 */ /* 0x000fe400078e00ff */
[----:B------:R-:W-:Y:S02]  /*23e70*/  IMAD.MOV.U32 R4, RZ, RZ, -0x1 ;  /* 0xffffffffff047424 */ /* 0x000fe400078e00ff */
[----:B------:R-:W-:Y:S01]  /*23e80*/  IMAD.MOV.U32 R10, RZ, RZ, -0x1 ;  /* 0xffffffffff0a7424 */ /* 0x000fe200078e00ff */
[----:B--2---:R-:W-:-:S04]  /*23e90*/  ISETP.GE.U32.AND P0, PT, R16, UR4, PT ;  /* 0x0000000410007c0c */ /* 0x004fc8000bf06070 */
[----:B---3--:R-:W-:-:S13]  /*23ea0*/  ISETP.GE.U32.AND.EX P0, PT, R20, UR5, PT, P0 ;  /* 0x0000000514007c0c */ /* 0x008fda000bf06100 */
[----:B------:R-:W-:Y:S05]  /*23eb0*/  @P0 BRA `(.L_x_556) ;  /* 0x0000000400300947 */ /* 0x000fea0003800000 */
[----:B------:R-:W0:Y:S01]  /*23ec0*/  LDC.64 R14, c[0x0][0x628] ;  /* 0x00018a00ff0e7b82 */ /* 0x000e220000000a00 */
[----:B------:R-:W-:Y:S02]  /*23ed0*/  IMAD.MOV.U32 R8, RZ, RZ, R16 ;  /* 0x000000ffff087224 */ /* 0x000fe400078e0010 */
[----:B------:R-:W-:-:S05]  /*23ee0*/  IMAD.MOV.U32 R9, RZ, RZ, R20 ;  /* 0x000000ffff097224 */ /* 0x000fca00078e0014 */
[----:B------:R-:W1:Y:S08]  /*23ef0*/  LDC R10, c[0x0][0x630] ;  /* 0x00018c00ff0a7b82 */ /* 0x000e700000000800 */
[----:B------:R-:W2:Y:S01]  /*23f00*/  LDC.64 R18, c[0x0][0x620] ;  /* 0x00018800ff127b82 */ /* 0x000ea20000000a00 */
[----:B0-----:R-:W-:-:S04]  /*23f10*/  ISETP.NE.U32.AND P0, PT, R14, RZ, PT ;  /* 0x000000ff0e00720c */ /* 0x001fc80003f05070 */
[----:B------:R-:W-:-:S13]  /*23f20*/  ISETP.NE.AND.EX P0, PT, R15, RZ, PT, P0 ;  /* 0x000000ff0f00720c */ /* 0x000fda0003f05300 */
[----:B-12---:R-:W-:Y:S05]  /*23f30*/  @!P0 BRA `(.L_x_557) ;  /* 0x0000000000288947 */ /* 0x006fea0003800000 */
[----:B------:R-:W0:Y:S02]  /*23f40*/  LDC R0, c[0x0][0x634] ;  /* 0x00018d00ff007b82 */ /* 0x000e240000000800 */
[----:B0-----:R-:W-:-:S05]  /*23f50*/  IADD3 R9, P0, R16, R0, RZ ;  /* 0x0000000010097210 */ /* 0x001fca0007f1e0ff */
        /* <DEDUP_REMOVED lines=8> */
.L_x_557:
[----:B------:R-:W0:Y:S01]  /*23fe0*/  LDC.64 R22, c[0x0][0x640] ;  /* 0x00019000ff167b82 */ /* 0x000e220000000a00 */
[-CC-:B------:R-:W-:Y:S01]  /*23ff0*/  SHF.R.U64 R14, R8, R10.reuse, R9.reuse ;  /* 0x0000000a080e7219 */ /* 0x180fe20000001209 */
[----:B------:R-:W-:Y:S01]  /*24000*/  IMAD.MOV.U32 R4, RZ, RZ, R16 ;  /* 0x000000ffff047224 */ /* 0x000fe200078e0010 */
[----:B------:R-:W-:Y:S01]  /*24010*/  SHF.R.U32.HI R0, RZ, R10, R9 ;  /* 0x0000000aff007219 */ /* 0x000fe20000011609 */
[----:B------:R-:W-:Y:S01]  /*24020*/  IMAD.MOV.U32 R24, RZ, RZ, 0x1 ;  /* 0x00000001ff187424 */ /* 0x000fe200078e00ff */
[----:B------:R-:W-:-:S03]  /*24030*/  IADD3 R7, P0, RZ, -R14, RZ ;  /* 0x8000000eff077210 */ /* 0x000fc60007f1e0ff */
[----:B------:R-:W1:Y:S02]  /*24040*/  LDC R6, c[0x0][0x618] ;  /* 0x00018600ff067b82 */ /* 0x000e640000000800 */
[----:B------:R-:W-:-:S04]  /*24050*/  IMAD.X R5, RZ, RZ, ~R0, P0 ;  /* 0x000000ffff057224 */ /* 0x000fc800000e0e00 */
[-C--:B------:R-:W-:Y:S02]  /*24060*/  IMAD R0, R5, R18.reuse, RZ ;  /* 0x0000001205007224 */ /* 0x080fe400078e02ff */
[----:B------:R-:W2:Y:S01]  /*24070*/  LDC R8, c[0x0][0x608] ;  /* 0x00018200ff087b82 */ /* 0x000ea20000000800 */
[----:B------:R-:W-:Y:S02]  /*24080*/  IMAD.MOV.U32 R5, RZ, RZ, R20 ;  /* 0x000000ffff057224 */ /* 0x000fe400078e0014 */
[----:B------:R-:W-:-:S05]  /*24090*/  IMAD.WIDE.U32 R4, R7, R18, R4 ;  /* 0x0000001207047225 */ /* 0x000fca00078e0004 */
[----:B------:R-:W3:Y:S01]  /*240a0*/  LDC R21, c[0x0][0x658] ;  /* 0x00019600ff157b82 */ /* 0x000ee20000000800 */
[----:B------:R-:W-:Y:S01]  /*240b0*/  IMAD R7, R7, R19, R0 ;  /* 0x0000001307077224 */ /* 0x000fe200078e0200 */
[----:B0-----:R-:W-:-:S03]  /*240c0*/  ISETP.NE.U32.AND P0, PT, R22, RZ, PT ;  /* 0x000000ff1600720c */ /* 0x001fc60003f05070 */
[----:B------:R-:W-:Y:S01]  /*240d0*/  IMAD.IADD R5, R5, 0x1, R7 ;  /* 0x0000000105057824 */ /* 0x000fe200078e0207 */
[----:B------:R-:W-:Y:S02]  /*240e0*/  ISETP.NE.AND.EX P0, PT, R23, RZ, PT, P0 ;  /* 0x000000ff1700720c */ /* 0x000fe40003f05300 */
[----:B------:R-:W0:Y:S02]  /*240f0*/  LDC R16, c[0x0][0x600] ;  /* 0x00018000ff107b82 */ /* 0x000e240000000800 */
[-CC-:B-1----:R-:W-:Y:S01]  /*24100*/  SHF.R.U64 R10, R4, R6.reuse, R5.reuse ;  /* 0x00000006040a7219 */ /* 0x182fe20000001205 */
[----:B------:R-:W-:Y:S01]  /*24110*/  IMAD.MOV.U32 R4, RZ, RZ, -0x1 ;  /* 0xffffffffff047424 */ /* 0x000fe200078e00ff */
[----:B------:R-:W-:-:S04]  /*24120*/  SHF.R.U32.HI R5, RZ, R6, R5 ;  /* 0x00000006ff057219 */ /* 0x000fc80000011605 */
[----:B------:R-:W1:Y:S01]  /*24130*/  LDC R18, c[0x0][0x648] ;  /* 0x00019200ff127b82 */ /* 0x000e620000000800 */
[-CC-:B--2---:R-:W-:Y:S02]  /*24140*/  SHF.R.U64 R17, R10, R8.reuse, R5.reuse ;  /* 0x000000080a117219 */ /* 0x184fe40000001205 */
[----:B------:R-:W-:-:S05]  /*24150*/  SHF.R.U32.HI R0, RZ, R8, R5 ;  /* 0x00000008ff007219 */ /* 0x000fca0000011605 */
[----:B------:R-:W2:Y:S01]  /*24160*/  LDC R20, c[0x0][0x638] ;  /* 0x00018e00ff147b82 */ /* 0x000ea20000000800 */
[-C--:B---3--:R-:W-:Y:S02]  /*24170*/  SHF.L.U32 R4, R4, R21.reuse, RZ ;  /* 0x0000001504047219 */ /* 0x088fe400000006ff */
[-CC-:B------:R-:W-:Y:S02]  /*24180*/  SHF.R.U64 R19, R17, R21.reuse, R0.reuse ;  /* 0x0000001511137219 */ /* 0x180fe40000001200 */
[----:B------:R-:W-:Y:S02]  /*24190*/  LOP3.LUT R26, RZ, R4, RZ, 0x33, !PT ;  /* 0x00000004ff1a7212 */ /* 0x000fe400078e33ff */
[----:B------:R-:W-:Y:S01]  /*241a0*/  SHF.R.U32.HI R5, RZ, R21, R0 ;  /* 0x00000015ff057219 */ /* 0x000fe20000011600 */
[----:B------:R-:W3:Y:S01]  /*241b0*/  LDC R25, c[0x0][0x610] ;  /* 0x00018400ff197b82 */ /* 0x000ee20000000800 */
[----:B------:R-:W-:Y:S01]  /*241c0*/  IMAD.MOV.U32 R4, RZ, RZ, R19 ;  /* 0x000000ffff047224 */ /* 0x000fe200078e0013 */
[----:B------:R-:W-:Y:S06]  /*241d0*/  @!P0 BRA `(.L_x_558) ;  /* 0x0000000000288947 */ /* 0x000fec0003800000 */
        /* <DEDUP_REMOVED lines=10> */
.L_x_558:
[----:B-1----:R-:W-:Y:S01]  /*24280*/  SHF.R.U64 R3, R4, R18, R5 ;  /* 0x0000001204037219 */ /* 0x002fe20000001205 */
[----:B0-----:R-:W-:Y:S01]  /*24290*/  VIADD R5, R16, 0xffffffff ;  /* 0xffffffff10057836 */ /* 0x001fe20000000000 */
[----:B------:R-:W-:Y:S01]  /*242a0*/  SHF.L.U32 R24, R24, R21, RZ ;  /* 0x0000001518187219 */ /* 0x000fe200000006ff */
[----:B------:R-:W-:Y:S01]  /*242b0*/  @P4 IMAD R11, R13, R12, R2 ;  /* 0x0000000c0d0b4224 */ /* 0x000fe200078e0202 */
[----:B------:R-:W-:Y:S01]  /*242c0*/  LOP3.LUT R0, R17, R26, RZ, 0xc0, !PT ;  /* 0x0000001a11007212 */ /* 0x000fe200078ec0ff */
[----:B------:R-:W-:-:S04]  /*242d0*/  IMAD.MOV R4, RZ, RZ, -R3 ;  /* 0x000000ffff047224 */ /* 0x000fc800078e0a03 */
[----:B------:R-:W-:Y:S01]  /*242e0*/  IMAD R2, R24, R3, R0 ;  /* 0x0000000318027224 */ /* 0x000fe200078e0200 */
[----:B------:R-:W-:Y:S01]  /*242f0*/  LOP3.LUT R3, R10, R5, RZ, 0xc0, !PT ;  /* 0x000000050a037212 */ /* 0x000fe200078ec0ff */
[----:B--2---:R-:W-:Y:S02]  /*24300*/  IMAD R0, R4, R20, R19 ;  /* 0x0000001404007224 */ /* 0x004fe400078e0213 */
[----:B---3--:R-:W-:Y:S02]  /*24310*/  IMAD R5, R2, R25, R11 ;  /* 0x0000001902057224 */ /* 0x008fe400078e020b */
[----:B------:R-:W-:Y:S02]  /*24320*/  IMAD.MOV.U32 R4, RZ, RZ, 0x1 ;  /* 0x00000001ff047424 */ /* 0x000fe400078e00ff */
[----:B------:R-:W-:Y:S02]  /*24330*/  IMAD R2, R0, R16, R3 ;  /* 0x0000001000027224 */ /* 0x000fe400078e0203 */
[----:B------:R-:W-:Y:S01]  /*24340*/  IMAD.MOV.U32 R10, RZ, RZ, R14 ;  /* 0x000000ffff0a7224 */ /* 0x000fe200078e000e */
[----:B------:R-:W-:-:S02]  /*24350*/  PRMT R0, R4, 0x7610, R0 ;  /* 0x0000761004007816 */ /* 0x000fc40000000000 */
[----:B------:R-:W-:Y:S02]  /*24360*/  SEL R4, R2, R5, !P4 ;  /* 0x0000000502047207 */ /* 0x000fe40006000000 */
[----:B------:R-:W-:-:S07]  /*24370*/  SEL R5, R5, R2, !P4 ;  /* 0x0000000205057207 */ /* 0x000fce0006000000 */
.L_x_556:
[----:B------:R-:W-:-:S08]  /*24380*/  NOP ;  /* 0x0000000000007918 */ /* 0x000fd00000000000 */
[----:B------:R-:W0:-:S00]  /*24390*/  USETMAXREG.DEALLOC.CTAPOOL 0x18 ;  /* 0x00000018000079c8 */ /* 0x000e0000080e0500 */
[----:B------:R-:W-:-:S13]  /*243a0*/  ISETP.NE.AND P0, PT, RZ, UR8, PT ;  /* 0x00000008ff007c0c */ /* 0x000fda000bf05270 */
[----:B------:R-:W-:Y:S05]  /*243b0*/  @P0 EXIT ;  /* 0x000000000000094d */ /* 0x000fea0003800000 */
[----:B0-----:R-:W-:Y:S01]  /*243c0*/  LOP3.LUT P0, RZ, R0, 0xff, RZ, 0xc0, !PT ;  /* 0x000000ff00ff7812 */ /* 0x001fe2000780c0ff */
[----:B------:R-:W-:Y:S02]  /*243d0*/  IMAD.MOV.U32 R6, RZ, RZ, 0x1 ;  /* 0x00000001ff067424 */ /* 0x000fe400078e00ff */
[----:B------:R-:W-:-:S10]  /*243e0*/  IMAD.MOV.U32 R7, RZ, RZ, RZ ;  /* 0x000000ffff077224 */ /* 0x000fd400078e00ff */
[----:B------:R-:W-:Y:S05]  /*243f0*/  @!P0 BRA `(.L_x_559) ;  /* 0x0000000c00588947 */ /* 0x000fea0003800000 */
[----:B------:R-:W0:Y:S01]  /*24400*/  LDC R0, c[0x0][0x28c] ;  /* 0x0000a300ff007b82 */ /* 0x000e220000000800 */
[----:B------:R-:W-:Y:S01]  /*24410*/  ULDC UR6, c[0x0][0x658] ;  /* 0x0001960000067ab9 */ /* 0x000fe20000000800 */
[----:B------:R-:W-:Y:S01]  /*24420*/  UMOV UR9, 0xffffffff ;  /* 0xffffffff00097882 */ /* 0x000fe20000000000 */
[----:B------:R-:W-:Y:S01]  /*24430*/  ULDC UR8, c[0x0][0xc] ;  /* 0x0000030000087ab9 */ /* 0x000fe20000000800 */
[----:B------:R-:W-:Y:S01]  /*24440*/  USHF.L.U32 UR11, UR9, UR6, URZ ;  /* 0x00000006090b7299 */ /* 0x000fe2000800063f */
[----:B------:R-:W-:Y:S01]  /*24450*/  BSSY B0, `(.L_x_559) ;  /* 0x00000d0000007945 */ /* 0x000fe20003800000 */
[----:B------:R-:W-:Y:S01]  /*24460*/  UMOV UR10, 0x1 ;  /* 0x00000001000a7882 */ /* 0x000fe20000000000 */
[----:B------:R-:W-:Y:S01]  /*24470*/  ULDC UR9, c[0x0][0x10] ;  /* 0x0000040000097ab9 */ /* 0x000fe20000000800 */
[----:B------:R-:W1:Y:S01]  /*24480*/  S2UR UR4, SR_CgaCtaId ;  /* 0x00000000000479c3 */ /* 0x000e620000008800 */
[----:B------:R-:W-:Y:S01]  /*24490*/  UIMAD.WIDE.U32 UR8, UR8, UR9, URZ ;  /* 0x00000009080872a5 */ /* 0x000fe2000f8e003f */
[----:B------:R-:W-:Y:S01]  /*244a0*/  IMAD.MOV.U32 R9, RZ, RZ, 0x1 ;  /* 0x00000001ff097424 */ /* 0x000fe200078e00ff */
[----:B------:R-:W-:Y:S01]  /*244b0*/  USHF.L.U32 UR6, UR10, UR6, URZ ;  /* 0x000000060a067299 */ /* 0x000fe2000800063f */
[----:B------:R-:W-:Y:S01]  /*244c0*/  IMAD.MOV.U32 R6, RZ, RZ, 0x1 ;  /* 0x00000001ff067424 */ /* 0x000fe200078e00ff */
[----:B------:R-:W-:Y:S01]  /*244d0*/  ULDC UR5, c[0x0][0x600] ;  /* 0x0001800000057ab9 */ /* 0x000fe20000000800 */
[----:B------:R-:W-:Y:S01]  /*244e0*/  ULDC UR10, c[0x0][0x14] ;  /* 0x00000500000a7ab9 */ /* 0x000fe20000000800 */
[----:B------:R-:W-:Y:S01]  /*244f0*/  IMAD.MOV.U32 R7, RZ, RZ, RZ ;  /* 0x000000ffff077224 */ /* 0x000fe200078e00ff */
[----:B------:R-:W-:-:S02]  /*24500*/  UIMAD.WIDE.U32 UR24, UR8, UR10, URZ ;  /* 0x0000000a081872a5 */ /* 0x000fc4000f8e003f */
[----:B------:R-:W-:Y:S02]  /*24510*/  UIMAD UR18, UR9, UR10, URZ ;  /* 0x0000000a091272a4 */ /* 0x000fe4000f8e023f */
[----:B------:R-:W-:Y:S02]  /*24520*/  ULOP3.LUT UR23, UR13, 0x2, URZ, 0xfc, !UPT ;  /* 0x000000020d177892 */ /* 0x000fe4000f8efc3f */
[----:B------:R-:W-:Y:S01]  /*24530*/  UIADD3 UR5, UR5, -0x1, URZ ;  /* 0xffffffff05057890 */ /* 0x000fe2000fffe03f */
[----:B0-----:R-:W-:Y:S01]  /*24540*/  VIADD R0, R0, 0x3f ;  /* 0x0000003f00007836 */ /* 0x001fe20000000000 */
[----:B------:R-:W-:Y:S02]  /*24550*/  ULOP3.LUT UR20, URZ, UR11, URZ, 0x33, !UPT ;  /* 0x0000000b3f147292 */ /* 0x000fe4000f8e333f */
[----:B------:R-:W-:Y:S02]  /*24560*/  UIADD3 UR18, UR25, UR18, URZ ;  /* 0x0000001219127290 */ /* 0x000fe4000fffe03f */
[----:B------:R-:W-:Y:S01]  /*24570*/  SHF.R.S32.HI R3, RZ, 0x1f, R0 ;  /* 0x0000001fff037819 */ /* 0x000fe20000011400 */
[----:B------:R-:W-:Y:S01]  /*24580*/  ULDC.64 UR26, c[0x0][0x198] ;  /* 0x00006600001a7ab9 */ /* 0x000fe20000000a00 */
[----:B-1----:R-:W-:-:S02]  /*24590*/  USHF.L.U32 UR7, UR4, 0x7, URZ ;  /* 0x0000000704077899 */ /* 0x002fc4000800063f */
[----:B------:R-:W-:Y:S01]  /*245a0*/  LEA.HI R0, R3, R0, RZ, 0x6 ;  /* 0x0000000003007211 */ /* 0x000fe200078f30ff */
[----:B------:R-:W-:Y:S02]  /*245b0*/  USHF.L.U32 UR4, UR4, 0xd, URZ ;  /* 0x0000000d04047899 */ /* 0x000fe4000800063f */
[----:B------:R-:W-:Y:S01]  /*245c0*/  ULOP3.LUT UR7, UR7, 0x80, URZ, 0xc0, !UPT ;  /* 0x0000008007077892 */ /* 0x000fe2000f8ec03f */
[----:B------:R-:W-:-:S05]  /*245d0*/  SHF.R.S32.HI R0, RZ, 0x6, R0 ;  /* 0x00000006ff007819 */ /* 0x000fca0000011400 */
[----:B------:R-:W-:-:S07]  /*245e0*/  VIADD R15, R0, 0x1 ;  /* 0x00000001000f7836 */ /* 0x000fce0000000000 */
.L_x_570:
[----:B------:R-:W-:-:S03]  /*245f0*/  UMOV UR8, 0xffffffff ;  /* 0xffffffff00087882 */ /* 0x000fc60000000000 */
[----:B------:R-:W-:Y:S05]  /*24600*/  BRA.DIV UR8, `(.L_x_560) ;  /* 0x00000012083c7947 */ /* 0x000fea000b800000 */
[----:B------:R-:W-:-:S13]  /*24610*/  ELECT P0, URZ, PT ;  /* 0x00000000003f782f */ /* 0x000fda0003800000 */
.L_x_584:
[----:B------:R-:W0:Y:S01]  /*24620*/  LDC R2, c[0x0][0x28c] ;  /* 0x0000a300ff027b82 */ /* 0x000e220000000800 */
[----:B------:R-:W-:Y:S01]  /*24630*/  BSSY B1, `(.L_x_561) ;  /* 0x0000039000017945 */ /* 0x000fe20003800000 */
[----:B0-----:R-:W-:-:S13]  /*24640*/  ISETP.LT.OR P0, PT, R2, 0x1, !P0 ;  /* 0x000000010200780c */ /* 0x001fda0004701670 */
[----:B------:R-:W-:Y:S05]  /*24650*/  @P0 BRA `(.L_x_562) ;  /* 0x0000000000d80947 */ /* 0x000fea0003800000 */
[----:B------:R-:W-:Y:S01]  /*24660*/  LEA R4, R4, UR7, 0x8 ;  /* 0x0000000704047c11 */ /* 0x000fe2000f8e40ff */
[----:B------:R-:W-:Y:S02]  /*24670*/  IMAD.SHL.U32 R5, R5, 0x100, RZ ;  /* 0x0000010005057824 */ /* 0x000fe400078e00ff */
[----:B------:R-:W-:Y:S02]  /*24680*/  IMAD.MOV.U32 R13, RZ, RZ, RZ ;  /* 0x000000ffff0d7224 */ /* 0x000fe400078e00ff */
[----:B------:R-:W-:Y:S02]  /*24690*/  IMAD.MOV.U32 R2, RZ, RZ, R15 ;  /* 0x000000ffff027224 */ /* 0x000fe400078e000f */
[----:B------:R-:W-:Y:S02]  /*246a0*/  IMAD.MOV.U32 R3, RZ, RZ, R6 ;  /* 0x000000ffff037224 */ /* 0x000fe400078e0006 */
[----:B------:R-:W-:-:S07]  /*246b0*/  IMAD.MOV.U32 R8, RZ, RZ, R7 ;  /* 0x000000ffff087224 */ /* 0x000fce00078e0007 */
.L_x_565:
[----:B------:R-:W0:Y:S01]  /*246c0*/  S2R R12, SR_CgaCtaId ;  /* 0x00000000000c7919 */ /* 0x000e220000008800 */
[----:B------:R-:W-:Y:S01]  /*246d0*/  MOV R11, 0x400 ;  /* 0x00000400000b7802 */ /* 0x000fe20000000f00 */
[----:B------:R-:W1:Y:S03]  /*246e0*/  S2R R14, SR_TID.X ;  /* 0x00000000000e7919 */ /* 0x000e660000002100 */
[----:B0-----:R-:W-:Y:S02]  /*246f0*/  LEA R17, R12, R11, 0x18 ;  /* 0x0000000b0c117211 */ /* 0x001fe400078ec0ff */
[----:B------:R-:W-:Y:S02]  /*24700*/  SHF.L.U32 R11, R3, 0x1f, RZ ;  /* 0x0000001f030b7819 */ /* 0x000fe400000006ff */
[----:B-1----:R-:W-:Y:S01]  /*24710*/  LOP3.LUT P1, RZ, R14, 0x7f, RZ, 0xc0, !PT ;  /* 0x0000007f0eff7812 */ /* 0x002fe2000782c0ff */
[----:B------:R-:W-:-:S04]  /*24720*/  IMAD R12, R8, 0x8, R17 ;  /* 0x00000008080c7824 */ /* 0x000fc800078e0211 */
[----:B------:R-:W0:Y:S02]  /*24730*/  SYNCS.PHASECHK.TRANS64.TRYWAIT P0, [R12+URZ+0x38], R11 ;  /* 0x0000380b0c0075a7 */ /* 0x000e24000800017f */
[----:B0-----:R-:W-:Y:S06]  /*24740*/  @!P0 BRA `(.L_x_563) ;  /* 0x00000010000c8947 */ /* 0x001fec0003800000 */
.L_x_585:
[----:B0-----:R-:W0:Y:S01]  /*24750*/  @!P1 LDC R11, c[0x0][0x500] ;  /* 0x00014000ff0b9b82 */ /* 0x001e220000000800 */
[----:B------:R-:W-:-:S04]  /*24760*/  UPRMT UR8, UR23, 0x9910, URZ ;  /* 0x0000991017087896 */ /* 0x000fc8000800003f */
[----:B------:R-:W-:-:S06]  /*24770*/  UISETP.NE.AND UP0, UPT, UR8, 0x2, UPT ;  /* 0x000000020800788c */ /* 0x000fcc000bf05270 */
[----:B------:R-:W-:Y:S01]  /*24780*/  PLOP3.LUT P0, PT, PT, PT, UP0, 0x80, 0x0 ;  /* 0x000000000000781c */ /* 0x000fe20003f0f008 */
[----:B0-----:R0:W-:-:S12]  /*24790*/  @!P1 SYNCS.ARRIVE.TRANS64 RZ, [R12+URZ], R11 ;  /* 0x0000000b0cff99a7 */ /* 0x0011d8000800003f */
[----:B------:R-:W-:Y:S05]  /*247a0*/  @P0 BRA `(.L_x_564) ;  /* 0x0000000000040947 */ /* 0x000fea0003800000 */
[----:B------:R-:W-:Y:S01]  /*247b0*/  BPT.TRAP 0x1 ;  /* 0x000000040000795c */ /* 0x000fe20000300000 */
.L_x_564:
[----:B------:R-:W-:Y:S01]  /*247c0*/  R2UR UR8, R8 ;  /* 0x00000000080872ca */ /* 0x000fe200000e0000 */
[----:B------:R-:W-:Y:S01]  /*247d0*/  VIADD R2, R2, 0xffffffff ;  /* 0xffffffff02027836 */ /* 0x000fe20000000000 */
[----:B------:R-:W-:Y:S01]  /*247e0*/  R2UR UR19, R17 ;  /* 0x00000000111372ca */ /* 0x000fe200000e0000 */
[----:B------:R-:W-:Y:S01]  /*247f0*/  UIADD3 UR14, UP0, UR26, 0xf0, URZ ;  /* 0x000000f01a0e7890 */ /* 0x000fe2000ff1e03f */
[----:B------:R-:W-:Y:S01]  /*24800*/  R2UR UR21, R5 ;  /* 0x00000000051572ca */ /* 0x000fe200000e0000 */
[----:B------:R-:W-:Y:S01]  /*24810*/  UIADD3 UR28, UP1, UR26, 0x1f0, URZ ;  /* 0x000001f01a1c7890 */ /* 0x000fe2000ff3e03f */
[----:B------:R-:W-:Y:S01]  /*24820*/  R2UR UR9, R12 ;  /* 0x000000000c0972ca */ /* 0x000fe200000e0000 */
[----:B------:R-:W-:Y:S01]  /*24830*/  UIADD3.X UR15, URZ, UR27, URZ, UP0, !UPT ;  /* 0x0000001b3f0f7290 */ /* 0x000fe200087fe43f */
[C---:B------:R-:W-:Y:S01]  /*24840*/  R2UR UR10, R13.reuse ;  /* 0x000000000d0a72ca */ /* 0x040fe200000e0000 */
[----:B------:R-:W-:Y:S01]  /*24850*/  VIADD R8, R8, 0x1 ;  /* 0x0000000108087836 */ /* 0x000fe20000000000 */
[----:B------:R-:W-:Y:S01]  /*24860*/  R2UR UR12, R10 ;  /* 0x000000000a0c72ca */ /* 0x000fe200000e0000 */
[----:B------:R-:W-:Y:S01]  /*24870*/  UIADD3.X UR29, URZ, UR27, URZ, UP1, !UPT ;  /* 0x0000001b3f1d7290 */ /* 0x000fe20008ffe43f */
[----:B------:R-:W-:Y:S01]  /*24880*/  R2UR UR22, R4 ;  /* 0x00000000041672ca */ /* 0x000fe200000e0000 */
[----:B------:R-:W-:Y:S01]  /*24890*/  USHF.L.U32 UR8, UR8, 0xe, URZ ;  /* 0x0000000e08087899 */ /* 0x000fe2000800063f */
[----:B------:R-:W-:Y:S01]  /*248a0*/  ISETP.GT.AND P1, PT, R2, 0x1, PT ;  /* 0x000000010200780c */ /* 0x000fe20003f24270 */
[----:B------:R-:W-:Y:S01]  /*248b0*/  UMOV UR16, 0x0 ;  /* 0x0000000000107882 */ /* 0x000fe20000000000 */
[----:B------:R-:W-:Y:S01]  /*248c0*/  UMOV UR17, 0x10000000 ;  /* 0x1000000000117882 */ /* 0x000fe20000000000 */
[----:B------:R-:W-:Y:S01]  /*248d0*/  ULOP3.LUT UR11, UR8, 0x2000, UR4, 0xf8, !UPT ;  /* 0x00002000080b7892 */ /* 0x000fe2000f8ef804 */
[C---:B------:R-:W-:Y:S01]  /*248e0*/  ISETP.NE.AND P0, PT, R8.reuse, 0x7, PT ;  /* 0x000000070800780c */ /* 0x040fe20003f05270 */
[----:B------:R-:W-:Y:S01]  /*248f0*/  UIADD3 UR8, UR19, 0x180, UR8 ;  /* 0x0000018013087890 */ /* 0x000fe2000fffe008 */
[----:B------:R-:W-:Y:S01]  /*24900*/  VIADD R13, R13, 0x40 ;  /* 0x000000400d0d7836 */ /* 0x000fe20000000000 */
[----:B------:R-:W-:Y:S01]  /*24910*/  UIADD3 UR19, UR19, 0x1c180, UR11 ;  /* 0x0001c18013137890 */ /* 0x000fe2000fffe00b */
[----:B0-----:R-:W-:Y:S01]  /*24920*/  SEL R12, RZ, 0x1, P0 ;  /* 0x00000001ff0c7807 */ /* 0x001fe20000000000 */
[----:B------:R-:W-:Y:S01]  /*24930*/  UMOV UR30, 0x30000 ;  /* 0x00030000001e7882 */ /* 0x000fe20000000000 */
[----:B------:R-:W-:Y:S01]  /*24940*/  UMOV UR11, UR21 ;  /* 0x00000015000b7c82 */ /* 0x000fe20008000000 */
[----:B------:R-:W-:-:S02]  /*24950*/  SEL R8, R8, RZ, P0 ;  /* 0x000000ff08087207 */ /* 0x000fc40000000000 */
[----:B------:R-:W-:Y:S01]  /*24960*/  LOP3.LUT R3, R3, R12, RZ, 0x3c, !PT ;  /* 0x0000000c03037212 */ /* 0x000fe200078e3cff */
[----:B------:R0:W-:Y:S02]  /*24970*/  UTMALDG.3D [UR8], [UR14], desc[UR16] ;  /* 0x000010080e0075b4 */ /* 0x0001e40008011000 */
[----:B0-----:R-:W-:Y:S01]  /*24980*/  UMOV UR8, UR19 ;  /* 0x0000001300087c82 */ /* 0x001fe20008000000 */
[----:B------:R-:W-:Y:S02]  /*24990*/  UMOV UR11, UR22 ;  /* 0x00000016000b7c82 */ /* 0x000fe40008000000 */
[----:B------:R0:W-:Y:S02]  /*249a0*/  UTMALDG.3D.MULTICAST [UR8], [UR28], UR30, desc[UR16] ;  /* 0x000010081c0073b4 */ /* 0x0001e4000801181e */
[----:B0-----:R-:W-:Y:S05]  /*249b0*/  @P1 BRA `(.L_x_565) ;  /* 0xfffffffc00401947 */ /* 0x001fea000383ffff */
.L_x_562:
[----:B------:R-:W-:Y:S05]  /*249c0*/  BSYNC B1 ;  /* 0x0000000000017941 */ /* 0x000fea0003800000 */
.L_x_561:
[----:B------:R-:W2:Y:S01]  /*249d0*/  LDL.LU R16, [R1+0x45c] ;  /* 0x00045c0001107983 */ /* 0x000ea20000300800 */
[----:B------:R-:W-:Y:S01]  /*249e0*/  LOP3.LUT P1, RZ, R9, 0xff, RZ, 0xc0, !PT ;  /* 0x000000ff09ff7812 */ /* 0x000fe2000782c0ff */
[----:B------:R-:W-:Y:S01]  /*249f0*/  IMAD.IADD R4, R0, 0x1, R7 ;  /* 0x0000000100047824 */ /* 0x000fe200078e0207 */
[----:B------:R-:W-:Y:S01]  /*24a00*/  ULDC.64 UR8, c[0x0][0x650] ;  /* 0x0001940000087ab9 */ /* 0x000fe20000000a00 */
[----:B------:R-:W3:Y:S01]  /*24a10*/  LDL.LU R14, [R1+0x460] ;  /* 0x00046000010e7983 */ /* 0x000ee20000300800 */
[----:B------:R-:W-:Y:S01]  /*24a20*/  BSSY B1, `(.L_x_566) ;  /* 0x0000070000017945 */ /* 0x000fe20003800000 */
[C---:B------:R-:W-:Y:S01]  /*24a30*/  IMAD.WIDE.U32 R2, R4.reuse, 0x24924925, RZ ;  /* 0x2492492504027825 */ /* 0x040fe200078e00ff */
[C---:B------:R-:W-:Y:S02]  /*24a40*/  ISETP.GT.U32.AND P0, PT, R4.reuse, 0x6, PT ;  /* 0x000000060400780c */ /* 0x040fe40003f04070 */
[----:B------:R-:W-:Y:S01]  /*24a50*/  PRMT R9, RZ, 0x7610, R9 ;  /* 0x00007610ff097816 */ /* 0x000fe20000000009 */
[----:B------:R-:W-:Y:S01]  /*24a60*/  IMAD.IADD R2, R4, 0x1, -R3 ;  /* 0x0000000104027824 */ /* 0x000fe200078e0a03 */
[----:B------:R-:W-:Y:S01]  /*24a70*/  ISETP.LT.U32.AND P0, PT, R0, 0x7, P0 ;  /* 0x000000070000780c */ /* 0x000fe20000701070 */
[----:B------:R-:W-:-:S02]  /*24a80*/  IMAD.MOV.U32 R5, RZ, RZ, -0x1 ;  /* 0xffffffffff057424 */ /* 0x000fc400078e00ff */
[----:B------:R-:W0:Y:S01]  /*24a90*/  @P1 S2R R8, SR_CgaCtaId ;  /* 0x0000000000081919 */ /* 0x000e220000008800 */
[----:B------:R-:W-:Y:S01]  /*24aa0*/  LEA.HI R2, R2, R3, RZ, 0x1f ;  /* 0x0000000302027211 */ /* 0x000fe200078ff8ff */
[----:B------:R-:W-:Y:S01]  /*24ab0*/  IMAD.MOV.U32 R10, RZ, RZ, -0x1 ;  /* 0xffffffffff0a7424 */ /* 0x000fe200078e00ff */
[----:B------:R-:W-:Y:S02]  /*24ac0*/  @P1 MOV R3, 0x400 ;  /* 0x0000040000031802 */ /* 0x000fe40000000f00 */
[--C-:B------:R-:W-:Y:S02]  /*24ad0*/  SHF.R.U32.HI R7, RZ, 0x2, R2.reuse ;  /* 0x00000002ff077819 */ /* 0x100fe40000011602 */
[----:B------:R-:W-:Y:S02]  /*24ae0*/  PRMT R2, RZ, 0x7610, R2 ;  /* 0x00007610ff027816 */ /* 0x000fe40000000002 */
[----:B0-----:R-:W-:-:S04]  /*24af0*/  @P1 LEA R3, R8, R3, 0x18 ;  /* 0x0000000308031211 */ /* 0x001fc800078ec0ff */
[----:B------:R0:W-:Y:S01]  /*24b00*/  @P1 SYNCS.ARRIVE.TRANS64.A1T0 RZ, [R3+URZ+0x88], RZ ;  /* 0x000088ff03ff19a7 */ /* 0x0001e2000810003f */
[----:B------:R-:W-:Y:S02]  /*24b10*/  ISETP.GE.U32.AND P1, PT, R0, 0x7, PT ;  /* 0x000000070000780c */ /* 0x000fe40003f26070 */
[----:B0-----:R-:W-:-:S04]  /*24b20*/  SEL R3, RZ, 0x1, !P0 ;  /* 0x00000001ff037807 */ /* 0x001fc80004000000 */
[----:B------:R-:W-:-:S07]  /*24b30*/  LOP3.LUT R6, R6, R3, RZ, 0x3c, !PT ;  /* 0x0000000306067212 */ /* 0x000fce00078e3cff */
[----:B------:R-:W-:Y:S01]  /*24b40*/  @P1 LOP3.LUT R6, R6, 0x1, R7, 0x78, !PT ;  /* 0x0000000106061812 */ /* 0x000fe200078e7807 */
[----:B------:R-:W-:Y:S02]  /*24b50*/  IMAD R7, R7, -0x7, R4 ;  /* 0xfffffff907077824 */ /* 0x000fe400078e0204 */
[----:B------:R-:W-:Y:S01]  /*24b60*/  IMAD.MOV.U32 R4, RZ, RZ, -0x1 ;  /* 0xffffffffff047424 */ /* 0x000fe200078e00ff */
[----:B---3--:R-:W-:-:S04]  /*24b70*/  IADD3 R14, P0, R14, UR24, RZ ;  /* 0x000000180e0e7c10 */ /* 0x008fc8000ff1e0ff */
[----:B--2---:R-:W-:Y:S01]  /*24b80*/  IADD3.X R16, R16, UR18, RZ, P0, !PT ;  /* 0x0000001210107c10 */ /* 0x004fe200087fe4ff */
[----:B------:R0:W-:Y:S01]  /*24b90*/  STL [R1+0x460], R14 ;  /* 0x0004600e01007387 */ /* 0x0001e20000100800 */
[----:B------:R-:W-:-:S03]  /*24ba0*/  ISETP.GE.U32.AND P0, PT, R14, UR8, PT ;  /* 0x000000080e007c0c */ /* 0x000fc6000bf06070 */
[----:B------:R0:W-:Y:S01]  /*24bb0*/  STL [R1+0x45c], R16 ;  /* 0x00045c1001007387 */ /* 0x0001e20000100800 */
[----:B------:R-:W-:-:S13]  /*24bc0*/  ISETP.GE.U32.AND.EX P0, PT, R16, UR9, PT, P0 ;  /* 0x0000000910007c0c */ /* 0x000fda000bf06100 */
[----:B0-----:R-:W-:Y:S05]  /*24bd0*/  @P0 BRA `(.L_x_567) ;  /* 0x0000000400500947 */ /* 0x001fea0003800000 */
[----:B------:R-:W0:Y:S01]  /*24be0*/  S2R R8, SR_CTAID.X ;  /* 0x0000000000087919 */ /* 0x000e220000002500 */
[----:B------:R-:W-:Y:S01]  /*24bf0*/  ULDC UR8, c[0x0][0x150] ;  /* 0x0000540000087ab9 */ /* 0x000fe20000000800 */
[----:B------:R-:W1:Y:S01]  /*24c00*/  LDC R3, c[0x0][0x144] ;  /* 0x00005100ff037b82 */ /* 0x000e620000000800 */
[----:B------:R-:W-:Y:S01]  /*24c10*/  ULDC UR11, c[0x0][0x630] ;  /* 0x00018c00000b7ab9 */ /* 0x000fe20000000800 */
[----:B------:R-:W2:Y:S06]  /*24c20*/  S2R R5, SR_CTAID.Y ;  /* 0x0000000000057919 */ /* 0x000eac0000002600 */
[----:B------:R-:W3:Y:S01]  /*24c30*/  LDC R12, c[0x0][0x148] ;  /* 0x00005200ff0c7b82 */ /* 0x000ee20000000800 */
[----:B0-----:R-:W-:-:S02]  /*24c40*/  I2FP.F32.U32 R2, R8 ;  /* 0x0000000800027245 */ /* 0x001fc40000201000 */
[----:B--2---:R-:W-:-:S03]  /*24c50*/  I2FP.F32.U32 R4, R5 ;  /* 0x0000000500047245 */ /* 0x004fc60000201000 */
[----:B------:R-:W-:Y:S01]  /*24c60*/  FMUL R2, R2, UR8 ;  /* 0x0000000802027c20 */ /* 0x000fe20008400000 */
[----:B------:R-:W-:Y:S02]  /*24c70*/  ULDC UR8, c[0x0][0x154] ;  /* 0x0000550000087ab9 */ /* 0x000fe40000000800 */
[----:B------:R-:W-:Y:S01]  /*24c80*/  FMUL R10, R4, UR8 ;  /* 0x00000008040a7c20 */ /* 0x000fe20008400000 */
[----:B------:R-:W-:Y:S02]  /*24c90*/  ULDC.64 UR8, c[0x0][0x628] ;  /* 0x00018a0000087ab9 */ /* 0x000fe40000000a00 */
[----:B------:R-:W0:Y:S01]  /*24ca0*/  F2I.U32.TRUNC.NTZ R2, R2 ;  /* 0x0000000200027305 */ /* 0x000e22000020f000 */
[----:B------:R-:W-:-:S04]  /*24cb0*/  ISETP.NE.U32.AND P0, PT, RZ, UR8, PT ;  /* 0x00000008ff007c0c */ /* 0x000fc8000bf05070 */
[----:B------:R-:W-:-:S03]  /*24cc0*/  ISETP.NE.AND.EX P0, PT, RZ, UR9, PT, P0 ;  /* 0x00000009ff007c0c */ /* 0x000fc6000bf05300 */
[----:B------:R-:W2:Y:S01]  /*24cd0*/  F2I.U32.TRUNC.NTZ R10, R10 ;  /* 0x0000000a000a7305 */ /* 0x000ea2000020f000 */
[----:B0-----:R-:W-:Y:S02]  /*24ce0*/  IMAD.MOV R4, RZ, RZ, -R2 ;  /* 0x000000ffff047224 */ /* 0x001fe400078e0a02 */
[----:B------:R-:W-:Y:S02]  /*24cf0*/  IMAD.MOV.U32 R2, RZ, RZ, R14 ;  /* 0x000000ffff027224 */ /* 0x000fe400078e000e */
[----:B-1----:R-:W-:Y:S02]  /*24d00*/  IMAD R8, R3, R4, R8 ;  /* 0x0000000403087224 */ /* 0x002fe400078e0208 */
[----:B--2---:R-:W-:-:S04]  /*24d10*/  IMAD.MOV R3, RZ, RZ, -R10 ;  /* 0x000000ffff037224 */ /* 0x004fc800078e0a0a */
[----:B---3--:R-:W-:Y:S02]  /*24d20*/  @P4 IMAD R8, R12, R3, R5 ;  /* 0x000000030c084224 */ /* 0x008fe400078e0205 */
[----:B------:R-:W-:Y:S01]  /*24d30*/  IMAD.MOV.U32 R3, RZ, RZ, R16 ;  /* 0x000000ffff037224 */ /* 0x000fe200078e0010 */
[----:B------:R-:W-:Y:S06]  /*24d40*/  @!P0 BRA `(.L_x_568) ;  /* 0x0000000000288947 */ /* 0x000fec0003800000 */
[----:B------:R-:W-:Y:S02]  /*24d50*/  ULDC UR10, c[0x0][0x634] ;  /* 0x00018d00000a7ab9 */ /* 0x000fe40000000800 */
[----:B------:R-:W-:-:S05]  /*24d60*/  IADD3 R3, P0, R14, UR10, RZ ;  /* 0x0000000a0e037c10 */ /* 0x000fca000ff1e0ff */
[----:B------:R-:W-:-:S04]  /*24d70*/  IMAD.X R11, RZ, RZ, R16, P0 ;  /* 0x000000ffff0b7224 */ /* 0x000fc800000e0610 */
[----:B------:R-:W-:-:S04]  /*24d80*/  IMAD.WIDE.U32 R4, R11, UR8, RZ ;  /* 0x000000080b047c25 */ /* 0x000fc8000f8e00ff */
[----:B------:R-:W-:-:S04]  /*24d90*/  IMAD.WIDE.U32 R4, P0, R3, UR9, R4 ;  /* 0x0000000903047c25 */ /* 0x000fc8000f800004 */
[----:B------:R-:W-:-:S04]  /*24da0*/  IMAD.WIDE.U32 R2, R3, UR8, RZ ;  /* 0x0000000803027c25 */ /* 0x000fc8000f8e00ff */
[----:B------:R-:W-:Y:S01]  /*24db0*/  IMAD.MOV.U32 R2, RZ, RZ, R5 ;  /* 0x000000ffff027224 */ /* 0x000fe200078e0005 */
[----:B------:R-:W-:Y:S01]  /*24dc0*/  IADD3 RZ, P1, R3, R4, RZ ;  /* 0x0000000403ff7210 */ /* 0x000fe20007f3e0ff */
[----:B------:R-:W-:-:S04]  /*24dd0*/  IMAD.X R3, RZ, RZ, RZ, P0 ;  /* 0x000000ffff037224 */ /* 0x000fc800000e06ff */
[----:B------:R-:W-:-:S08]  /*24de0*/  IMAD.WIDE.U32.X R2, R11, UR9, R2, P1 ;  /* 0x000000090b027c25 */ /* 0x000fd000088e0402 */
.L_x_568:
[--C-:B------:R-:W-:Y:S01]  /*24df0*/  SHF.R.U64 R10, R2, UR11, R3.reuse ;  /* 0x0000000b020a7c19 */ /* 0x100fe20008001203 */
[----:B------:R-:W-:Y:S01]  /*24e00*/  ULDC.64 UR8, c[0x0][0x620] ;  /* 0x0001880000087ab9 */ /* 0x000fe20000000a00 */
[----:B------:R-:W-:Y:S01]  /*24e10*/  SHF.R.U32.HI R2, RZ, UR11, R3 ;  /* 0x0000000bff027c19 */ /* 0x000fe20008011603 */
[----:B------:R-:W-:Y:S01]  /*24e20*/  IMAD.MOV.U32 R3, RZ, RZ, R16 ;  /* 0x000000ffff037224 */ /* 0x000fe200078e0010 */
[----:B------:R-:W-:Y:S01]  /*24e30*/  IADD3 R11, P0, RZ, -R10, RZ ;  /* 0x8000000aff0b7210 */ /* 0x000fe20007f1e0ff */
[----:B------:R-:W-:-:S04]  /*24e40*/  ULDC.64 UR10, c[0x0][0x640] ;  /* 0x00019000000a7ab9 */ /* 0x000fc80000000a00 */
[----:B------:R-:W-:Y:S01]  /*24e50*/  IMAD.X R2, RZ, RZ, ~R2, P0 ;  /* 0x000000ffff027224 */ /* 0x000fe200000e0e02 */
[----:B------:R-:W-:-:S03]  /*24e60*/  ISETP.NE.U32.AND P0, PT, RZ, UR10, PT ;  /* 0x0000000aff007c0c */ /* 0x000fc6000bf05070 */
[----:B------:R-:W-:Y:S01]  /*24e70*/  IMAD R2, R2, UR8, RZ ;  /* 0x0000000802027c24 */ /* 0x000fe2000f8e02ff */
[----:B------:R-:W-:-:S03]  /*24e80*/  ISETP.NE.AND.EX P0, PT, RZ, UR11, PT, P0 ;  /* 0x0000000bff007c0c */ /* 0x000fc6000bf05300 */
[----:B------:R-:W-:Y:S02]  /*24e90*/  IMAD R5, R11, UR9, R2 ;  /* 0x000000090b057c24 */ /* 0x000fe4000f8e0202 */
[----:B------:R-:W-:-:S04]  /*24ea0*/  IMAD.MOV.U32 R2, RZ, RZ, R14 ;  /* 0x000000ffff027224 */ /* 0x000fc800078e000e */
[----:B------:R-:W-:Y:S01]  /*24eb0*/  IMAD.WIDE.U32 R2, R11, UR8, R2 ;  /* 0x000000080b027c25 */ /* 0x000fe2000f8e0002 */
[----:B------:R-:W-:-:S03]  /*24ec0*/  ULDC UR8, c[0x0][0x618] ;  /* 0x0001860000087ab9 */ /* 0x000fc60000000800 */
[----:B------:R-:W-:-:S05]  /*24ed0*/  IMAD.IADD R3, R3, 0x1, R5 ;  /* 0x0000000103037824 */ /* 0x000fca00078e0205 */
[--C-:B------:R-:W-:Y:S02]  /*24ee0*/  SHF.R.U64 R11, R2, UR8, R3.reuse ;  /* 0x00000008020b7c19 */ /* 0x100fe40008001203 */
[----:B------:R-:W-:Y:S01]  /*24ef0*/  SHF.R.U32.HI R2, RZ, UR8, R3 ;  /* 0x00000008ff027c19 */ /* 0x000fe20008011603 */
[----:B------:R-:W-:-:S03]  /*24f00*/  ULDC UR8, c[0x0][0x608] ;  /* 0x0001820000087ab9 */ /* 0x000fc60000000800 */
[--C-:B------:R-:W-:Y:S02]  /*24f10*/  SHF.R.U64 R12, R11, UR8, R2.reuse ;  /* 0x000000080b0c7c19 */ /* 0x100fe40008001202 */
[----:B------:R-:W-:Y:S01]  /*24f20*/  SHF.R.U32.HI R3, RZ, UR8, R2 ;  /* 0x00000008ff037c19 */ /* 0x000fe20008011602 */
[----:B------:R-:W-:-:S03]  /*24f30*/  ULDC UR8, c[0x0][0x658] ;  /* 0x0001960000087ab9 */ /* 0x000fc60000000800 */
[--C-:B------:R-:W-:Y:S02]  /*24f40*/  SHF.R.U64 R13, R12, UR8, R3.reuse ;  /* 0x000000080c0d7c19 */ /* 0x100fe40008001203 */
[----:B------:R-:W-:-:S03]  /*24f50*/  SHF.R.U32.HI R14, RZ, UR8, R3 ;  /* 0x00000008ff0e7c19 */ /* 0x000fc60008011603 */
[----:B------:R-:W-:Y:S02]  /*24f60*/  IMAD.MOV.U32 R2, RZ, RZ, R13 ;  /* 0x000000ffff027224 */ /* 0x000fe400078e000d */
        /* <DEDUP_REMOVED lines=12> */
.L_x_569:
[----:B------:R-:W-:Y:S01]  /*25030*/  ULDC UR8, c[0x0][0x648] ;  /* 0x0001920000087ab9 */ /* 0x000fe20000000800 */
[----:B------:R-:W-:Y:S02]  /*25040*/  LOP3.LUT R12, R12, UR20, RZ, 0xc0, !PT ;  /* 0x000000140c0c7c12 */ /* 0x000fe4000f8ec0ff */
[----:B------:R-:W-:Y:S01]  /*25050*/  SHF.R.U64 R3, R2, UR8, R3 ;  /* 0x0000000802037c19 */ /* 0x000fe20008001203 */
[----:B------:R-:W-:-:S04]  /*25060*/  ULDC UR8, c[0x0][0x638] ;  /* 0x00018e0000087ab9 */ /* 0x000fc80000000800 */
[----:B------:R-:W-:Y:S02]  /*25070*/  IMAD.MOV R2, RZ, RZ, -R3 ;  /* 0x000000ffff027224 */ /* 0x000fe400078e0a03 */
[----:B------:R-:W-:Y:S02]  /*25080*/  IMAD R5, R3, UR6, R12 ;  /* 0x0000000603057c24 */ /* 0x000fe4000f8e020c */
[----:B------:R-:W-:Y:S01]  /*25090*/  IMAD R13, R2, UR8, R13 ;  /* 0x00000008020d7c24 */ /* 0x000fe2000f8e020d */
[----:B------:R-:W-:Y:S01]  /*250a0*/  ULDC UR8, c[0x0][0x610] ;  /* 0x0001840000087ab9 */ /* 0x000fe20000000800 */
[----:B------:R-:W-:Y:S01]  /*250b0*/  LOP3.LUT R2, R11, UR5, RZ, 0xc0, !PT ;  /* 0x000000050b027c12 */ /* 0x000fe2000f8ec0ff */
[----:B------:R-:W-:Y:S01]  /*250c0*/  IMAD R8, R5, UR8, R8 ;  /* 0x0000000805087c24 */ /* 0x000fe2000f8e0208 */
[----:B------:R-:W-:-:S03]  /*250d0*/  ULDC UR8, c[0x0][0x600] ;  /* 0x0001800000087ab9 */ /* 0x000fc60000000800 */
[----:B------:R-:W-:Y:S02]  /*250e0*/  IMAD R13, R13, UR8, R2 ;  /* 0x000000080d0d7c24 */ /* 0x000fe4000f8e0202 */
[----:B------:R-:W-:-:S03]  /*250f0*/  IMAD.MOV.U32 R2, RZ, RZ, 0x1 ;  /* 0x00000001ff027424 */ /* 0x000fc600078e00ff */
[----:B------:R-:W-:Y:S02]  /*25100*/  SEL R4, R13, R8, !P4 ;  /* 0x000000080d047207 */ /* 0x000fe40006000000 */
[----:B------:R-:W-:-:S07]  /*25110*/  SEL R5, R8, R13, !P4 ;  /* 0x0000000d08057207 */ /* 0x000fce0006000000 */
.L_x_567:
[----:B------:R-:W-:Y:S05]  /*25120*/  BSYNC B1 ;  /* 0x0000000000017941 */ /* 0x000fea0003800000 */
.L_x_566:
[----:B------:R-:W-:-:S13]  /*25130*/  LOP3.LUT P0, RZ, R2, 0xff, RZ, 0xc0, !PT ;  /* 0x000000ff02ff7812 */ /* 0x000fda000780c0ff */
[----:B------:R-:W-:Y:S05]  /*25140*/  @P0 BRA `(.L_x_570) ;  /* 0xfffffff400280947 */ /* 0x000fea000383ffff */
[----:B------:R-:W-:Y:S05]  /*25150*/  BSYNC B0 ;  /* 0x0000000000007941 */ /* 0x000fea0003800000 */
.L_x_559:
[----:B------:R-:W-:-:S03]  /*25160*/  UMOV UR8, 0xffffffff ;  /* 0xffffffff00087882 */ /* 0x000fc60000000000 */
[----:B------:R-:W-:Y:S05]  /*25170*/  BRA.DIV UR8, `(.L_x_571) ;  /* 0x0000000608947947 */ /* 0x000fea000b800000 */
[----:B------:R-:W-:-:S13]  /*25180*/  ELECT P0, URZ, PT ;  /* 0x00000000003f782f */ /* 0x000fda0003800000 */
.L_x_588:
[----:B------:R-:W-:Y:S04]  /*25190*/  BSSY B0, `(.L_x_572) ;  /* 0x0000047000007945 */ /* 0x000fe80003800000 */
[----:B------:R-:W-:Y:S05]  /*251a0*/  @!P0 BRA `(.L_x_573) ;  /* 0x0000000400148947 */ /* 0x000fea0003800000 */
[----:B------:R-:W-:-:S04]  /*251b0*/  ULOP3.LUT UR8, UR13, 0x2, URZ, 0xfc, !UPT ;  /* 0x000000020d087892 */ /* 0x000fc8000f8efc3f */
[----:B------:R-:W-:-:S06]  /*251c0*/  UISETP.NE.AND UP0, UPT, UR8, 0x3, UPT ;  /* 0x000000030800788c */ /* 0x000fcc000bf05270 */
[----:B------:R-:W-:-:S13]  /*251d0*/  PLOP3.LUT P0, PT, PT, PT, UP0, 0x80, 0x0 ;  /* 0x000000000000781c */ /* 0x000fda0003f0f008 */
[----:B------:R-:W-:Y:S05]  /*251e0*/  @!P0 BRA `(.L_x_574) ;  /* 0x0000000000048947 */ /* 0x000fea0003800000 */
[----:B------:R-:W-:Y:S01]  /*251f0*/  BPT.TRAP 0x1 ;  /* 0x000000040000795c */ /* 0x000fe20000300000 */
.L_x_574:
[----:B------:R-:W0:Y:S01]  /*25200*/  S2R R3, SR_CgaCtaId ;  /* 0x0000000000037919 */ /* 0x000e220000008800 */
[----:B------:R-:W-:Y:S02]  /*25210*/  MOV R0, 0x400 ;  /* 0x0000040000007802 */ /* 0x000fe40000000f00 */
[----:B------:R-:W-:Y:S02]  /*25220*/  SHF.L.U32 R2, R6, 0x1f, RZ ;  /* 0x0000001f06027819 */ /* 0x000fe400000006ff */
[----:B0-----:R-:W-:-:S05]  /*25230*/  LEA R0, R3, R0, 0x18 ;  /* 0x0000000003007211 */ /* 0x001fca00078ec0ff */
[----:B------:R-:W-:-:S04]  /*25240*/  VIADD R0, R0, 0x38 ;  /* 0x0000003800007836 */ /* 0x000fc80000000000 */
[----:B------:R-:W-:-:S04]  /*25250*/  IMAD R3, R7, 0x8, R0 ;  /* 0x0000000807037824 */ /* 0x000fc800078e0200 */
[----:B------:R-:W0:Y:S02]  /*25260*/  SYNCS.PHASECHK.TRANS64.TRYWAIT P0, [R3+URZ], R2 ;  /* 0x00000002030075a7 */ /* 0x000e24000800017f */
[----:B0-----:R-:W-:Y:S05]  /*25270*/  @!P0 BRA `(.L_x_575) ;  /* 0x0000000400748947 */ /* 0x001fea0003800000 */
.L_x_589:
[----:B------:R-:W-:-:S05]  /*25280*/  VIADD R7, R7, 0x1 ;  /* 0x0000000107077836 */ /* 0x000fca0000000000 */
[----:B------:R-:W-:-:S04]  /*25290*/  ISETP.NE.AND P0, PT, R7, 0x7, PT ;  /* 0x000000070700780c */ /* 0x000fc80003f05270 */
[----:B0-----:R-:W-:Y:S02]  /*252a0*/  SEL R3, RZ, 0x1, P0 ;  /* 0x00000001ff037807 */ /* 0x001fe40000000000 */
[----:B------:R-:W-:Y:S02]  /*252b0*/  SEL R7, R7, RZ, P0 ;  /* 0x000000ff07077207 */ /* 0x000fe40000000000 */
[----:B------:R-:W-:-:S03]  /*252c0*/  LOP3.LUT R6, R6, R3, RZ, 0x3c, !PT ;  /* 0x0000000306067212 */ /* 0x000fc600078e3cff */
[----:B------:R-:W-:Y:S01]  /*252d0*/  IMAD R3, R7, 0x8, R0 ;  /* 0x0000000807037824 */ /* 0x000fe200078e0200 */
[----:B------:R-:W-:-:S04]  /*252e0*/  SHF.L.U32 R2, R6, 0x1f, RZ ;  /* 0x0000001f06027819 */ /* 0x000fc800000006ff */
[----:B------:R-:W0:Y:S02]  /*252f0*/  SYNCS.PHASECHK.TRANS64.TRYWAIT P0, [R3+URZ], R2 ;  /* 0x00000002030075a7 */ /* 0x000e24000800017f */
[----:B0-----:R-:W-:Y:S05]  /*25300*/  @!P0 BRA `(.L_x_576) ;  /* 0x0000000400648947 */ /* 0x001fea0003800000 */
.L_x_590:
[----:B0-----:R-:W-:-:S05]  /*25310*/  VIADD R2, R7, 0x1 ;  /* 0x0000000107027836 */ /* 0x001fca0000000000 */
[----:B------:R-:W-:-:S04]  /*25320*/  ISETP.NE.AND P0, PT, R2, 0x7, PT ;  /* 0x000000070200780c */ /* 0x000fc80003f05270 */
[----:B------:R-:W-:Y:S02]  /*25330*/  SEL R3, RZ, 0x1, P0 ;  /* 0x00000001ff037807 */ /* 0x000fe40000000000 */
[----:B------:R-:W-:Y:S02]  /*25340*/  SEL R5, R2, RZ, P0 ;  /* 0x000000ff02057207 */ /* 0x000fe40000000000 */
[----:B------:R-:W-:-:S03]  /*25350*/  LOP3.LUT R6, R6, R3, RZ, 0x3c, !PT ;  /* 0x0000000306067212 */ /* 0x000fc600078e3cff */
[----:B------:R-:W-:Y:S01]  /*25360*/  IMAD R3, R5, 0x8, R0 ;  /* 0x0000000805037824 */ /* 0x000fe200078e0200 */
[----:B------:R-:W-:-:S04]  /*25370*/  SHF.L.U32 R2, R6, 0x1f, RZ ;  /* 0x0000001f06027819 */ /* 0x000fc800000006ff */
[----:B------:R-:W0:Y:S02]  /*25380*/  SYNCS.PHASECHK.TRANS64.TRYWAIT P0, [R3+URZ], R2 ;  /* 0x00000002030075a7 */ /* 0x000e24000800017f */
[----:B0-----:R-:W-:Y:S05]  /*25390*/  @!P0 BRA `(.L_x_577) ;  /* 0x0000000400548947 */ /* 0x001fea0003800000 */
.L_x_591:
        /* <DEDUP_REMOVED lines=9> */
.L_x_592:
        /* <DEDUP_REMOVED lines=9> */
.L_x_593:
        /* <DEDUP_REMOVED lines=9> */
.L_x_594:
[----:B0-----:R-:W-:-:S05]  /*25550*/  VIADD R2, R5, 0x1 ;  /* 0x0000000105027836 */ /* 0x001fca0000000000 */
[----:B------:R-:W-:-:S04]  /*25560*/  ISETP.NE.AND P0, PT, R2, 0x7, PT ;  /* 0x000000070200780c */ /* 0x000fc80003f05270 */
[----:B------:R-:W-:Y:S02]  /*25570*/  SEL R4, RZ, 0x1, P0 ;  /* 0x00000001ff047807 */ /* 0x000fe40000000000 */
[----:B------:R-:W-:Y:S02]  /*25580*/  SEL R3, R2, RZ, P0 ;  /* 0x000000ff02037207 */ /* 0x000fe40000000000 */
[----:B------:R-:W-:-:S03]  /*25590*/  LOP3.LUT R4, R7, R4, RZ, 0x3c, !PT ;  /* 0x0000000407047212 */ /* 0x000fc600078e3cff */
[----:B------:R-:W-:Y:S01]  /*255a0*/  IMAD R3, R3, 0x8, R0 ;  /* 0x0000000803037824 */ /* 0x000fe200078e0200 */
[----:B------:R-:W-:-:S07]  /*255b0*/  SHF.L.U32 R0, R4, 0x1f, RZ ;  /* 0x0000001f04007819 */ /* 0x000fce00000006ff */
.L_x_581:
[----:B0-----:R0:W1:Y:S02]  /*255c0*/  SYNCS.PHASECHK.TRANS64.TRYWAIT P0, [R3+URZ], R0 ;  /* 0x00000000030075a7 */ /* 0x001064000800017f */
[----:B-1----:R-:W-:Y:S05]  /*255d0*/  @!P0 NANOSLEEP.SYNCS 0x989680 ;  /* 0x009896800000895d */ /* 0x002fea0003900000 */
[----:B------:R-:W1:Y:S02]  /*255e0*/  @!P0 SYNCS.PHASECHK.TRANS64 P0, [R3+URZ], R0 ;  /* 0x00000000030085a7 */ /* 0x000e64000800007f */
[----:B-1----:R-:W-:Y:S05]  /*255f0*/  @!P0 BRA `(.L_x_581) ;  /* 0xfffffffc00f08947 */ /* 0x002fea000383ffff */
.L_x_573:
[----:B------:R-:W-:Y:S05]  /*25600*/  BSYNC B0 ;  /* 0x0000000000007941 */ /* 0x000fea0003800000 */
.L_x_572:
[----:B------:R-:W-:Y:S05]  /*25610*/  EXIT ;  /* 0x000000000000794d */ /* 0x000fea0003800000 */
.L_x_21:
[----:B--2---:R-:W-:-:S04]  /*25620*/  IMAD.U32 R3, RZ, RZ, UR6 ;  /* 0x00000006ff037e24 */ /* 0x004fc8000f8e00ff */
[----:B------:R2:W3:Y:S03]  /*25630*/  SYNCS.PHASECHK.TRANS64.TRYWAIT P0, [R3+URZ], R0 ;  /* 0x00000000030075a7 */ /* 0x0004e6000800017f */
[----:B---3--:R-:W-:Y:S05]  /*25640*/  @!P0 NANOSLEEP.SYNCS 0x989680 ;  /* 0x009896800000895d */ /* 0x008fea0003900000 */
[----:B------:R-:W3:Y:S02]  /*25650*/  @!P0 SYNCS.PHASECHK.TRANS64 P0, [R3+URZ], R0 ;  /* 0x00000000030085a7 */ /* 0x000ee4000800007f */
[----:B---3--:R-:W-:Y:S05]  /*25660*/  @!P0 BRA `(.L_x_21) ;  /* 0xfffffffc00ec8947 */ /* 0x008fea000383ffff */
[----:B------:R-:W-:Y:S05]  /*25670*/  BRA `(.L_x_20) ;  /* 0xfffffdd400f47947 */ /* 0x000fea000383ffff */
.L_x_27:
[----:B-----5:R2:W-:Y:S02]  /*25680*/  STL [R1+0x474], R0 ;  /* 0x0004740001007387 */ /* 0x0205e40000100800 */
[----:B--2---:R-:W-:-:S04]  /*25690*/  IMAD.U32 R0, RZ, RZ, UR16 ;  /* 0x00000010ff007e24 */ /* 0x004fc8000f8e00ff */
[----:B------:R2:W3:Y:S03]  /*256a0*/  SYNCS.PHASECHK.TRANS64.TRYWAIT P0, [R0+URZ], R2 ;  /* 0x00000002000075a7 */ /* 0x0004e6000800017f */
[----:B---3--:R-:W-:Y:S05]  /*256b0*/  @!P0 NANOSLEEP.SYNCS 0x989680 ;  /* 0x009896800000895d */ /* 0x008fea0003900000 */
[----:B------:R2:W3:Y:S02]  /*256c0*/  @!P0 SYNCS.PHASECHK.TRANS64 P0, [R0+URZ], R2 ;  /* 0x00000002000085a7 */ /* 0x0004e4000800007f */
[----:B--2---:R2:W5:Y:S02]  /*256d0*/  LDL.LU R0, [R1+0x474] ;  /* 0x0004740001007983 */ /* 0x0045640000300800 */
[----:B--23--:R-:W-:Y:S05]  /*256e0*/  @!P0 BRA `(.L_x_27) ;  /* 0xfffffffc00e48947 */ /* 0x00cfea000383ffff */
[----:B------:R-:W-:Y:S05]  /*256f0*/  BRA `(.L_x_26) ;  /* 0xfffffe1800c07947 */ /* 0x000fea000383ffff */
.L_x_560:
[----:B------:R-:W-:Y:S01]  /*25700*/  BSSY B1, `(.L_x_582) ;  /* 0x0000006000017945 */ /* 0x000fe20003800000 */
[----:B------:R-:W-:-:S07]  /*25710*/  IMAD.MOV.U32 R2, RZ, RZ, -0x1 ;  /* 0xffffffffff027424 */ /* 0x000fce00078e00ff */
[----:B------:R-:W-:Y:S05]  /*25720*/  WARPSYNC.COLLECTIVE R2, `(.L_x_583) ;  /* 0x00000000020c7348 */ /* 0x000fea0003c00000 */
[----:B------:R-:W-:Y:S02]  /*25730*/  ELECT P0, UR62, PT ;  /* 0x00000000003e782f */ /* 0x000fe40003800000 */
[----:B------:R-:W-:Y:S01]  /*25740*/  MOV R2, UR62 ;  /* 0x0000003e00027c02 */ /* 0x000fe20008000f00 */
[----:B------:R-:W-:Y:S10]  /*25750*/  ENDCOLLECTIVE ;  /* 0x000000000000791b */ /* 0x000ff40003800000 */
.L_x_583:
[----:B------:R-:W-:Y:S05]  /*25760*/  BSYNC B1 ;  /* 0x0000000000017941 */ /* 0x000fea0003800000 */
.L_x_582:
[----:B------:R-:W-:Y:S05]  /*25770*/  BRA `(.L_x_584) ;  /* 0xffffffec00a87947 */ /* 0x000fea000383ffff */
.L_x_563:
[----:B0-----:R0:W1:Y:S02]  /*25780*/  SYNCS.PHASECHK.TRANS64.TRYWAIT P0, [R12+URZ+0x38], R11 ;  /* 0x0000380b0c0075a7 */ /* 0x001064000800017f */
[----:B-1----:R-:W-:Y:S05]  /*25790*/  @!P0 NANOSLEEP.SYNCS 0x989680 ;  /* 0x009896800000895d */ /* 0x002fea0003900000 */
[----:B------:R-:W1:Y:S02]  /*257a0*/  @!P0 SYNCS.PHASECHK.TRANS64 P0, [R12+URZ+0x38], R11 ;  /* 0x0000380b0c0085a7 */ /* 0x000e64000800007f */
[----:B-1----:R-:W-:Y:S05]  /*257b0*/  @!P0 BRA `(.L_x_563) ;  /* 0xfffffffc00f08947 */ /* 0x002fea000383ffff */
[----:B------:R-:W-:Y:S05]  /*257c0*/  BRA `(.L_x_585) ;  /* 0xffffffec00e07947 */ /* 0x000fea000383ffff */
.L_x_571:
[----:B------:R-:W-:Y:S01]  /*257d0*/  BSSY B0, `(.L_x_586) ;  /* 0x0000006000007945 */ /* 0x000fe20003800000 */
[----:B------:R-:W-:-:S07]  /*257e0*/  IMAD.MOV.U32 R2, RZ, RZ, -0x1 ;  /* 0xffffffffff027424 */ /* 0x000fce00078e00ff */
[----:B------:R-:W-:Y:S05]  /*257f0*/  WARPSYNC.COLLECTIVE R2, `(.L_x_587) ;  /* 0x00000000020c7348 */ /* 0x000fea0003c00000 */
[----:B------:R-:W-:Y:S02]  /*25800*/  ELECT P0, UR62, PT ;  /* 0x00000000003e782f */ /* 0x000fe40003800000 */
[----:B------:R-:W-:Y:S01]  /*25810*/  MOV R2, UR62 ;  /* 0x0000003e00027c02 */ /* 0x000fe20008000f00 */
[----:B------:R-:W-:Y:S10]  /*25820*/  ENDCOLLECTIVE ;  /* 0x000000000000791b */ /* 0x000ff40003800000 */
.L_x_587:
[----:B------:R-:W-:Y:S05]  /*25830*/  BSYNC B0 ;  /* 0x0000000000007941 */ /* 0x000fea0003800000 */
.L_x_586:
[----:B------:R-:W-:Y:S05]  /*25840*/  BRA `(.L_x_588) ;  /* 0xfffffff800507947 */ /* 0x000fea000383ffff */
.L_x_575:
[----:B0-----:R0:W1:Y:S02]  /*25850*/  SYNCS.PHASECHK.TRANS64.TRYWAIT P0, [R3+URZ], R2 ;  /* 0x00000002030075a7 */ /* 0x001064000800017f */
[----:B-1----:R-:W-:Y:S05]  /*25860*/  @!P0 NANOSLEEP.SYNCS 0x989680 ;  /* 0x009896800000895d */ /* 0x002fea0003900000 */
[----:B------:R-:W1:Y:S02]  /*25870*/  @!P0 SYNCS.PHASECHK.TRANS64 P0, [R3+URZ], R2 ;  /* 0x00000002030085a7 */ /* 0x000e64000800007f */
[----:B-1----:R-:W-:Y:S05]  /*25880*/  @!P0 BRA `(.L_x_575) ;  /* 0xfffffffc00f08947 */ /* 0x002fea000383ffff */
[----:B------:R-:W-:Y:S05]  /*25890*/  BRA `(.L_x_589) ;  /* 0xfffffff800787947 */ /* 0x000fea000383ffff */
.L_x_576:
[----:B0-----:R0:W1:Y:S02]  /*258a0*/  SYNCS.PHASECHK.TRANS64.TRYWAIT P0, [R3+URZ], R2 ;  /* 0x00000002030075a7 */ /* 0x001064000800017f */
[----:B-1----:R-:W-:Y:S05]  /*258b0*/  @!P0 NANOSLEEP.SYNCS 0x989680 ;  /* 0x009896800000895d */ /* 0x002fea0003900000 */
[----:B------:R-:W1:Y:S02]  /*258c0*/  @!P0 SYNCS.PHASECHK.TRANS64 P0, [R3+URZ], R2 ;  /* 0x00000002030085a7 */ /* 0x000e64000800007f */
[----:B-1----:R-:W-:Y:S05]  /*258d0*/  @!P0 BRA `(.L_x_576) ;  /* 0xfffffffc00f08947 */ /* 0x002fea000383ffff */
[----:B------:R-:W-:Y:S05]  /*258e0*/  BRA `(.L_x_590) ;  /* 0xfffffff800887947 */ /* 0x000fea000383ffff */
.L_x_577:
[----:B0-----:R0:W1:Y:S02]  /*258f0*/  SYNCS.PHASECHK.TRANS64.TRYWAIT P0, [R3+URZ], R2 ;  /* 0x00000002030075a7 */ /* 0x001064000800017f */
[----:B-1----:R-:W-:Y:S05]  /*25900*/  @!P0 NANOSLEEP.SYNCS 0x989680 ;  /* 0x009896800000895d */ /* 0x002fea0003900000 */
[----:B------:R-:W1:Y:S02]  /*25910*/  @!P0 SYNCS.PHASECHK.TRANS64 P0, [R3+URZ], R2 ;  /* 0x00000002030085a7 */ /* 0x000e64000800007f */
[----:B-1----:R-:W-:Y:S05]  /*25920*/  @!P0 BRA `(.L_x_577) ;  /* 0xfffffffc00f08947 */ /* 0x002fea000383ffff */
[----:B------:R-:W-:Y:S05]  /*25930*/  BRA `(.L_x_591) ;  /* 0xfffffff800987947 */ /* 0x000fea000383ffff */
.L_x_578:
[----:B0-----:R0:W1:Y:S02]  /*25940*/  SYNCS.PHASECHK.TRANS64.TRYWAIT P0, [R3+URZ], R2 ;  /* 0x00000002030075a7 */ /* 0x001064000800017f */
[----:B-1----:R-:W-:Y:S05]  /*25950*/  @!P0 NANOSLEEP.SYNCS 0x989680 ;  /* 0x009896800000895d */ /* 0x002fea0003900000 */
[----:B------:R-:W1:Y:S02]  /*25960*/  @!P0 SYNCS.PHASECHK.TRANS64 P0, [R3+URZ], R2 ;  /* 0x00000002030085a7 */ /* 0x000e64000800007f */
[----:B-1----:R-:W-:Y:S05]  /*25970*/  @!P0 BRA `(.L_x_578) ;  /* 0xfffffffc00f08947 */ /* 0x002fea000383ffff */
[----:B------:R-:W-:Y:S05]  /*25980*/  BRA `(.L_x_592) ;  /* 0xfffffff800a87947 */ /* 0x000fea000383ffff */
.L_x_579:
[----:B0-----:R0:W1:Y:S02]  /*25990*/  SYNCS.PHASECHK.TRANS64.TRYWAIT P0, [R3+URZ], R2 ;  /* 0x00000002030075a7 */ /* 0x001064000800017f */
[----:B-1----:R-:W-:Y:S05]  /*259a0*/  @!P0 NANOSLEEP.SYNCS 0x989680 ;  /* 0x009896800000895d */ /* 0x002fea0003900000 */
[----:B------:R-:W1:Y:S02]  /*259b0*/  @!P0 SYNCS.PHASECHK.TRANS64 P0, [R3+URZ], R2 ;  /* 0x00000002030085a7 */ /* 0x000e64000800007f */
[----:B-1----:R-:W-:Y:S05]  /*259c0*/  @!P0 BRA `(.L_x_579) ;  /* 0xfffffffc00f08947 */ /* 0x002fea000383ffff */
[----:B------:R-:W-:Y:S05]  /*259d0*/  BRA `(.L_x_593) ;  /* 0xfffffff800b87947 */ /* 0x000fea000383ffff */
.L_x_580:
[----:B0-----:R0:W1:Y:S02]  /*259e0*/  SYNCS.PHASECHK.TRANS64.TRYWAIT P0, [R3+URZ], R2 ;  /* 0x00000002030075a7 */ /* 0x001064000800017f */
[----:B-1----:R-:W-:Y:S05]  /*259f0*/  @!P0 NANOSLEEP.SYNCS 0x989680 ;  /* 0x009896800000895d */ /* 0x002fea0003900000 */
[----:B------:R-:W1:Y:S02]  /*25a00*/  @!P0 SYNCS.PHASECHK.TRANS64 P0, [R3+URZ], R2 ;  /* 0x00000002030085a7 */ /* 0x000e64000800007f */
[----:B-1----:R-:W-:Y:S05]  /*25a10*/  @!P0 BRA `(.L_x_580) ;  /* 0xfffffffc00f08947 */ /* 0x002fea000383ffff */
[----:B------:R-:W-:Y:S05]  /*25a20*/  BRA `(.L_x_594) ;  /* 0xfffffff800c87947 */ /* 0x000fea000383ffff */
.L_x_595:
[----:B------:R-:W-:-:S00]  /*25a30*/  BRA `(.L_x_595) ;  /* 0xfffffffc00fc7947 */ /* 0x000fc0000383ffff */
[----:B------:R-:W-:-:S00]  /*25a40*/  NOP ;  /* 0x0000000000007918 */ /* 0x000fc00000000000 */
        /* <DEDUP_REMOVED lines=11> */
.L_x_596:


//--------------------- .nv.shared._ZN7cutlass13device_kernelINS_4gemm6kernel13GemmUniversalIN4cute5tupleIJiiiiEEENS1_10collective13CollectiveMmaINS1_37MainloopSm90TmaGmmaWarpSpecializedFP8ILi7ENS5_IJNS4_1CILi2EEENSA_ILi1EEESC_EEENS1_35KernelTmaWarpSpecializedCooperativeEEENS5_IJNSA_ILi256EEESG_NSA_ILi64EEEEEENS_12float_e4m3_tENS5_IJlSC_lEEESJ_SK_NS4_8TiledMMAINS4_8MMA_AtomIJNS4_4SM904GMMA31MMA_64x256x32_F32E4M3E4M3_SS_TNILNSO_7ScaleInE1ELSQ_1EEEEEENS4_6LayoutISD_NS5_IJSC_NSA_ILi0EEESU_EEEEENS5_IJNS4_10UnderscoreESX_SX_EEEEENS4_13SM90_TMA_LOADENS4_14ComposedLayoutINS4_7SwizzleILi2ELi4ELi3EEENS4_18smem_ptr_flag_bitsILi8EEENST_INS5_IJNSA_ILi8EEESH_EEENS5_IJSH_SC_EEEEEEEvNS4_8identityENS4_23SM90_TMA_LOAD_MULTICASTES1A_vS1B_EENS_8epilogue10collective6detail29Sm90TmaWarpSpecializedAdapterINS1F_15DefaultEpilogueISJ_SK_SK_NS1E_6thread17LinearCombinationISJ_Li1EffLNS1J_9ScaleType4KindE0ELNS_15FloatRoundStyleE2ESJ_EENS1_15EpilogueDefaultEEEEEvvEEEEvNT_6ParamsE --------------------------
	.section	.nv.shared._ZN7cutlass13device_kernelINS_4gemm6kernel13GemmUniversalIN4cute5tupleIJiiiiEEENS1_10collective13CollectiveMmaINS1_37MainloopSm90TmaGmmaWarpSpecializedFP8ILi7ENS5_IJNS4_1CILi2EEENSA_ILi1EEESC_EEENS1_35KernelTmaWarpSpecializedCooperativeEEENS5_IJNSA_ILi256EEESG_NSA_ILi64EEEEEENS_12float_e4m3_tENS5_IJlSC_lEEESJ_SK_NS4_8TiledMMAINS4_8MMA_AtomIJNS4_4SM904GMMA31MMA_64x256x32_F32E4M3E4M3_SS_TNILNSO_7ScaleInE1ELSQ_1EEEEEENS4_6LayoutISD_NS5_IJSC_NSA_ILi0EEESU_EEEEENS5_IJNS4_10UnderscoreESX_SX_EEEEENS4_13SM90_TMA_LOADENS4_14ComposedLayoutINS4_7SwizzleILi2ELi4ELi3EEENS4_18smem_ptr_flag_bitsILi8EEENST_INS5_IJNSA_ILi8EEESH_EEENS5_IJSH_SC_EEEEEEEvNS4_8identityENS4_23SM90_TMA_LOAD_MULTICASTES1A_vS1B_EENS_8epilogue10collective6detail29Sm90TmaWarpSpecializedAdapterINS1F_15DefaultEpilogueISJ_SK_SK_NS1E_6thread17LinearCombinationISJ_Li1EffLNS1J_9ScaleType4KindE0ELNS_15FloatRoundStyleE2ESJ_EENS1_15EpilogueDefaultEEEEEvvEEEEvNT_6ParamsE,"aw",@nobits
	.sectionflags	@""
	.align	16
	.zero		1024


//--------------------- .nv.shared.reserved.0     --------------------------
	.section	.nv.shared.reserved.0,"aw",@nobits
	.weak		__nv_reservedSMEM_offset_0_alias
	.size		__nv_reservedSMEM_offset_0_alias, 0, 0
	.other		__nv_reservedSMEM_offset_0_alias,@"STO_CUDA_RESERVED_SHARED STV_DEFAULT"
__nv_reservedSMEM_offset_0_alias:
	.zero		0


//--------------------- .nv.global                --------------------------
	.section	.nv.global,"aw",@nobits
.nv.global:
	.type		_ZN39_INTERNAL_b680cb70_4_k_cu_57b485a8_49124cute1_E,@object
	.size		_ZN39_INTERNAL_b680cb70_4_k_cu_57b485a8_49124cute1_E,(_ZN39_INTERNAL_b680cb70_4_k_cu_57b485a8_49124cuda3std3__45__cpo6cbeginE - _ZN39_INTERNAL_b680cb70_4_k_cu_57b485a8_49124cute1_E)
_ZN39_INTERNAL_b680cb70_4_k_cu_57b485a8_49124cute1_E:
	.zero		1
	.type		_ZN39_INTERNAL_b680cb70_4_k_cu_57b485a8_49124cuda3std3__45__cpo6cbeginE,@object
	.size		_ZN39_INTERNAL_b680cb70_4_k_cu_57b485a8_49124cuda3std3__45__cpo6cbeginE,(_ZN39_INTERNAL_b680cb70_4_k_cu_57b485a8_49124cuda3std3__48in_placeE - _ZN39_INTERNAL_b680cb70_4_k_cu_57b485a8_49124cuda3std3__45__cpo6cbeginE)
_ZN39_INTERNAL_b680cb70_4_k_cu_57b485a8_49124cuda3std3__45__cpo6cbeginE:
	.zero		1
	.type		_ZN39_INTERNAL_b680cb70_4_k_cu_57b485a8_49124cuda3std3__48in_placeE,@object
	.size		_ZN39_INTERNAL_b680cb70_4_k_cu_57b485a8_49124cuda3std3__48in_placeE,(_ZN39_INTERNAL_b680cb70_4_k_cu_57b485a8_49124cuda3std6ranges3__45__cpo9iter_moveE - _ZN39_INTERNAL_b680cb70_4_k_cu_57b485a8_49124cuda3std3__48in_placeE)
_ZN39_INTERNAL_b680cb70_4_k_cu_57b485a8_49124cuda3std3__48in_placeE:
	.zero		1
	.type		_ZN39_INTERNAL_b680cb70_4_k_cu_57b485a8_49124cuda3std6ranges3__45__cpo9iter_moveE,@object
	.size		_ZN39_INTERNAL_b680cb70_4_k_cu_57b485a8_49124cuda3std6ranges3__45__cpo9iter_moveE,(_ZN39_INTERNAL_b680cb70_4_k_cu_57b485a8_49124cuda3std3__45__cpo5beginE - _ZN39_INTERNAL_b680cb70_4_k_cu_57b485a8_49124cuda3std6ranges3__45__cpo9iter_moveE)
_ZN39_INTERNAL_b680cb70_4_k_cu_57b485a8_49124cuda3std6ranges3__45__cpo9iter_moveE:
	.zero		1
	.type		_ZN39_INTERNAL_b680cb70_4_k_cu_57b485a8_49124cuda3std3__45__cpo5beginE,@object
	.size		_ZN39_INTERNAL_b680cb70_4_k_cu_57b485a8_49124cuda3std3__45__cpo5beginE,(_ZN39_INTERNAL_b680cb70_4_k_cu_57b485a8_49124cuda3std3__441_GLOBAL__N__b680cb70_4_k_cu_57b485a8_49126ignoreE - _ZN39_INTERNAL_b680cb70_4_k_cu_57b485a8_49124cuda3std3__45__cpo5beginE)
_ZN39_INTERNAL_b680cb70_4_k_cu_57b485a8_49124cuda3std3__45__cpo5beginE:
	.zero		1
	.type		_ZN39_INTERNAL_b680cb70_4_k_cu_57b485a8_49124cuda3std3__441_GLOBAL__N__b680cb70_4_k_cu_57b485a8_49126ignoreE,@object
	.size		_ZN39_INTERNAL_b680cb70_4_k_cu_57b485a8_49124cuda3std3__441_GLOBAL__N__b680cb70_4_k_cu_57b485a8_49126ignoreE,(_ZN39_INTERNAL_b680cb70_4_k_cu_57b485a8_49124cute7productE - _ZN39_INTERNAL_b680cb70_4_k_cu_57b485a8_49124cuda3std3__441_GLOBAL__N__b680cb70_4_k_cu_57b485a8_49126ignoreE)
_ZN39_INTERNAL_b680cb70_4_k_cu_57b485a8_49124cuda3std3__441_GLOBAL__N__b680cb70_4_k_cu_57b485a8_49126ignoreE:
	.zero		1
	.type		_ZN39_INTERNAL_b680cb70_4_k_cu_57b485a8_49124cute7productE,@object
	.size		_ZN39_INTERNAL_b680cb70_4_k_cu_57b485a8_49124cute7productE,(_ZN39_INTERNAL_b680cb70_4_k_cu_57b485a8_49124cuda3std3__45__cpo3endE - _ZN39_INTERNAL_b680cb70_4_k_cu_57b485a8_49124cute7productE)
_ZN39_INTERNAL_b680cb70_4_k_cu_57b485a8_49124cute7productE:
	.zero		1
	.type		_ZN39_INTERNAL_b680cb70_4_k_cu_57b485a8_49124cuda3std3__45__cpo3endE,@object
	.size		_ZN39_INTERNAL_b680cb70_4_k_cu_57b485a8_49124cuda3std3__45__cpo3endE,(_ZN39_INTERNAL_b680cb70_4_k_cu_57b485a8_49124cuda3std3__419piecewise_constructE - _ZN39_INTERNAL_b680cb70_4_k_cu_57b485a8_49124cuda3std3__45__cpo3endE)
_ZN39_INTERNAL_b680cb70_4_k_cu_57b485a8_49124cuda3std3__45__cpo3endE:
	.zero		1
	.type		_ZN39_INTERNAL_b680cb70_4_k_cu_57b485a8_49124cuda3std3__419piecewise_constructE,@object
	.size		_ZN39_INTERNAL_b680cb70_4_k_cu_57b485a8_49124cuda3std3__419piecewise_constructE,(_ZN39_INTERNAL_b680cb70_4_k_cu_57b485a8_49124cuda3std3__45__cpo4cendE - _ZN39_INTERNAL_b680cb70_4_k_cu_57b485a8_49124cuda3std3__419piecewise_constructE)
_ZN39_INTERNAL_b680cb70_4_k_cu_57b485a8_49124cuda3std3__419piecewise_constructE:
	.zero		1
	.type		_ZN39_INTERNAL_b680cb70_4_k_cu_57b485a8_49124cuda3std3__45__cpo4cendE,@object
	.size		_ZN39_INTERNAL_b680cb70_4_k_cu_57b485a8_49124cuda3std3__45__cpo4cendE,(_ZN39_INTERNAL_b680cb70_4_k_cu_57b485a8_49124cuda3std6ranges3__45__cpo4swapE - _ZN39_INTERNAL_b680cb70_4_k_cu_57b485a8_49124cuda3std3__45__cpo4cendE)
_ZN39_INTERNAL_b680cb70_4_k_cu_57b485a8_49124cuda3std3__45__cpo4cendE:
	.zero		1
	.type		_ZN39_INTERNAL_b680cb70_4_k_cu_57b485a8_49124cuda3std6ranges3__45__cpo4swapE,@object
	.size		_ZN39_INTERNAL_b680cb70_4_k_cu_57b485a8_49124cuda3std6ranges3__45__cpo4swapE,(.L_7 - _ZN39_INTERNAL_b680cb70_4_k_cu_57b485a8_49124cuda3std6ranges3__45__cpo4swapE)
_ZN39_INTERNAL_b680cb70_4_k_cu_57b485a8_49124cuda3std6ranges3__45__cpo4swapE:
	.zero		1
.L_7:


//--------------------- .nv.constant0._ZN7cutlass13device_kernelINS_4gemm6kernel13GemmUniversalIN4cute5tupleIJiiiiEEENS1_10collective13CollectiveMmaINS1_37MainloopSm90TmaGmmaWarpSpecializedFP8ILi7ENS5_IJNS4_1CILi2EEENSA_ILi1EEESC_EEENS1_35KernelTmaWarpSpecializedCooperativeEEENS5_IJNSA_ILi256EEESG_NSA_ILi64EEEEEENS_12float_e4m3_tENS5_IJlSC_lEEESJ_SK_NS4_8TiledMMAINS4_8MMA_AtomIJNS4_4SM904GMMA31MMA_64x256x32_F32E4M3E4M3_SS_TNILNSO_7ScaleInE1ELSQ_1EEEEEENS4_6LayoutISD_NS5_IJSC_NSA_ILi0EEESU_EEEEENS5_IJNS4_10UnderscoreESX_SX_EEEEENS4_13SM90_TMA_LOADENS4_14ComposedLayoutINS4_7SwizzleILi2ELi4ELi3EEENS4_18smem_ptr_flag_bitsILi8EEENST_INS5_IJNSA_ILi8EEESH_EEENS5_IJSH_SC_EEEEEEEvNS4_8identityENS4_23SM90_TMA_LOAD_MULTICASTES1A_vS1B_EENS_8epilogue10collective6detail29Sm90TmaWarpSpecializedAdapterINS1F_15DefaultEpilogueISJ_SK_SK_NS1E_6thread17LinearCombinationISJ_Li1EffLNS1J_9ScaleType4KindE0ELNS_15FloatRoundStyleE2ESJ_EENS1_15EpilogueDefaultEEEEEvvEEEEvNT_6ParamsE --------------------------
	.section	.nv.constant0._ZN7cutlass13device_kernelINS_4gemm6kernel13GemmUniversalIN4cute5tupleIJiiiiEEENS1_10collective13CollectiveMmaINS1_37MainloopSm90TmaGmmaWarpSpecializedFP8ILi7ENS5_IJNS4_1CILi2EEENSA_ILi1EEESC_EEENS1_35KernelTmaWarpSpecializedCooperativeEEENS5_IJNSA_ILi256EEESG_NSA_ILi64EEEEEENS_12float_e4m3_tENS5_IJlSC_lEEESJ_SK_NS4_8TiledMMAINS4_8MMA_AtomIJNS4_4SM904GMMA31MMA_64x256x32_F32E4M3E4M3_SS_TNILNSO_7ScaleInE1ELSQ_1EEEEEENS4_6LayoutISD_NS5_IJSC_NSA_ILi0EEESU_EEEEENS5_IJNS4_10UnderscoreESX_SX_EEEEENS4_13SM90_TMA_LOADENS4_14ComposedLayoutINS4_7SwizzleILi2ELi4ELi3EEENS4_18smem_ptr_flag_bitsILi8EEENST_INS5_IJNSA_ILi8EEESH_EEENS5_IJSH_SC_EEEEEEEvNS4_8identityENS4_23SM90_TMA_LOAD_MULTICASTES1A_vS1B_EENS_8epilogue10collective6detail29Sm90TmaWarpSpecializedAdapterINS1F_15DefaultEpilogueISJ_SK_SK_NS1E_6thread17LinearCombinationISJ_Li1EffLNS1J_9ScaleType4KindE0ELNS_15FloatRoundStyleE2ESJ_EENS1_15EpilogueDefaultEEEEEvvEEEEvNT_6ParamsE,"a",@progbits
	.sectionflags	@""
	.align	4
.nv.constant0._ZN7cutlass13device_kernelINS_4gemm6kernel13GemmUniversalIN4cute5tupleIJiiiiEEENS1_10collective13CollectiveMmaINS1_37MainloopSm90TmaGmmaWarpSpecializedFP8ILi7ENS5_IJNS4_1CILi2EEENSA_ILi1EEESC_EEENS1_35KernelTmaWarpSpecializedCooperativeEEENS5_IJNSA_ILi256EEESG_NSA_ILi64EEEEEENS_12float_e4m3_tENS5_IJlSC_lEEESJ_SK_NS4_8TiledMMAINS4_8MMA_AtomIJNS4_4SM904GMMA31MMA_64x256x32_F32E4M3E4M3_SS_TNILNSO_7ScaleInE1ELSQ_1EEEEEENS4_6LayoutISD_NS5_IJSC_NSA_ILi0EEESU_EEEEENS5_IJNS4_10UnderscoreESX_SX_EEEEENS4_13SM90_TMA_LOADENS4_14ComposedLayoutINS4_7SwizzleILi2ELi4ELi3EEENS4_18smem_ptr_flag_bitsILi8EEENST_INS5_IJNSA_ILi8EEESH_EEENS5_IJSH_SC_EEEEEEEvNS4_8identityENS4_23SM90_TMA_LOAD_MULTICASTES1A_vS1B_EENS_8epilogue10collective6detail29Sm90TmaWarpSpecializedAdapterINS1F_15DefaultEpilogueISJ_SK_SK_NS1E_6thread17LinearCombinationISJ_Li1EffLNS1J_9ScaleType4KindE0ELNS_15FloatRoundStyleE2ESJ_EENS1_15EpilogueDefaultEEEEEvvEEEEvNT_6ParamsE:
	.zero		1664


//--------------------- SYMBOLS --------------------------

	.type		.nv.reservedSmem.offset0,@object
	.size		.nv.reservedSmem.offset0,0x4
